// auto-generated by cutlass_sweep.gemm — config: {"arch": "sm_100", "cluster_m": 1, "cluster_n": 1, "dtype": "e5m2", "dtype_b": "e5m2", "layout": "nt", "stages": 4, "tile_k": 64, "tile_m": 64, "tile_n": 128}
#include "cutlass/cutlass.h"
#include "cutlass/gemm/collective/collective_builder.hpp"
#include "cutlass/gemm/device/gemm_universal_adapter.h"
#include "cutlass/gemm/kernel/gemm_universal.hpp"
#include "cutlass/epilogue/collective/collective_builder.hpp"

using ElemA = cutlass::float_e5m2_t;
using ElemB = cutlass::float_e5m2_t;
using ElemCD = cutlass::float_e5m2_t;
using Acc  = float;
using TileShape    = cute::Shape<cute::_64, cute::_128, cute::_64>;
using ClusterShape = cute::Shape<cute::_1, cute::_1, cute::_1>;

using CollectiveEpilogue = typename cutlass::epilogue::collective::CollectiveBuilder<
    cutlass::arch::Sm100, cutlass::arch::OpClassTensorOp,
    TileShape, ClusterShape,
    cutlass::epilogue::collective::EpilogueTileAuto,
    Acc, Acc,
    ElemCD, cutlass::layout::RowMajor, 128 / cutlass::sizeof_bits<ElemCD>::value,
    ElemCD, cutlass::layout::RowMajor, 128 / cutlass::sizeof_bits<ElemCD>::value,
    cutlass::epilogue::collective::EpilogueScheduleAuto
  >::CollectiveOp;

using CollectiveMainloop = typename cutlass::gemm::collective::CollectiveBuilder<
    cutlass::arch::Sm100, cutlass::arch::OpClassTensorOp,
    ElemA, cutlass::layout::RowMajor, 128 / cutlass::sizeof_bits<ElemA>::value,
    ElemB, cutlass::layout::ColumnMajor, 128 / cutlass::sizeof_bits<ElemB>::value,
    Acc,
    TileShape, ClusterShape,
    cutlass::gemm::collective::StageCount<4>,
    cutlass::gemm::collective::KernelScheduleAuto
  >::CollectiveOp;

using GemmKernel = cutlass::gemm::kernel::GemmUniversal<
    cute::Shape<int,int,int,int>,
    CollectiveMainloop,
    CollectiveEpilogue
>;
using Gemm = cutlass::gemm::device::GemmUniversalAdapter<GemmKernel>;

// Force the device kernel symbol into the cubin without needing a host main.
auto* _anchor = &cutlass::device_kernel<GemmKernel>;


// ===== COMPILED SASS (sm_100a) =====

	.target	sm_100a

	.elftype	@"ET_EXEC"


//--------------------- .note.nv.tkinfo           --------------------------
	.section	.note.nv.tkinfo,"",@"SHT_NOTE"
	.sectionflags	@"SHF_NOTE_NV_TKINFO"
	.tkinfo
        /*0018*/ 	.word	0x00000002
        /*0030*/ 	.string	""
        /*0030*/ 	.string	"ptxas"
        /*0030*/ 	.string	"Cuda compilation tools, release 13.0, V13.0.88"
        /*0030*/ 	.string	"Build cuda_13.0.r13.0/compiler.36424714_0"
        /*0030*/ 	.string	"-arch sm_100a -m 64 "



//--------------------- .note.nv.cuinfo           --------------------------
	.section	.note.nv.cuinfo,"",@"SHT_NOTE"
	.sectionflags	@"SHF_NOTE_NV_CUINFO"
        /*0018*/ 	.short	0x0002
        /*001a*/ 	.short	0x0064
        /*001c*/ 	.short	0x0082
	.zero		2


//--------------------- .nv.info                  --------------------------
	.section	.nv.info,"",@"SHT_CUDA_INFO"
	.align	4


	//----- nvinfo : EIATTR_REGCOUNT
	.align		4
        /*0000*/ 	.byte	0x04, 0x2f
        /*0002*/ 	.short	(.L_19 - .L_18)
	.align		4
.L_18:
        /*0004*/ 	.word	index@(_ZN7cutlass13device_kernelINS_4gemm6kernel13GemmUniversalIN4cute5tupleIJiiiiEEENS1_10collective13CollectiveMmaINS1_35MainloopSm100TmaUmmaWarpSpecializedILi4ELi2ELi4ENS5_IJNS4_1CILi1EEESB_SB_EEEEENS5_IJNSA_ILi64EEENSA_ILi128EEESE_EEENS_12float_e5m2_tENS5_IJlSB_lEEESH_SI_NS4_8TiledMMAINS4_8MMA_AtomIJNS4_10MMA_TraitsINS4_19SM100_MMA_F8F6F4_SSEJSH_SH_fSE_SF_NS4_17integral_constantINS4_4UMMA5MajorELSP_0EEESQ_NSN_INSO_7ScaleInELSR_0EEESS_EEEEEENS4_6LayoutISC_NS5_IJNSA_ILi0EEESW_SW_EEEEENS5_IJNS4_10UnderscoreESZ_SZ_EEEEENS4_13SM90_TMA_LOADENS4_14ComposedLayoutINS4_7SwizzleILi2ELi4ELi3EEENS4_18smem_ptr_flag_bitsILi8EEENSV_INS5_IJNSA_ILi8EEESE_EEENS5_IJSE_SB_EEEEEEEvNS4_8identityES12_S1C_vS1D_EENS_8epilogue10collective18CollectiveEpilogueINS1F_23Sm100TmaWarpSpecializedILi2ELi2ELi32ELb0ELb0EEEJSG_NS5_IJNSV_ISE_SB_EES1K_EEESH_SI_SH_SI_NS1F_6fusion15FusionCallbacksIS1J_NS1M_17LinearCombinationISH_fSH_fLNS_15FloatRoundStyleE2EEESG_S1L_JEEENS4_5SM1004TMEM4LOAD26SM100_TMEM_LOAD_16dp32b32xES12_S1C_NS4_39AutoVectorizingCopyWithAssumedAlignmentILi128EEENS4_14SM90_TMA_STOREES1C_S1X_S1X_EEEvvEEEEvNT_6ParamsE)
        /*0008*/ 	.word	0x00000080


	//----- nvinfo : EIATTR_FRAME_SIZE
	.align		4
.L_19:
        /*000c*/ 	.byte	0x04, 0x11
        /*000e*/ 	.short	(.L_21 - .L_20)
	.align		4
.L_20:
        /*0010*/ 	.word	index@($__internal_2_$__cuda_sm10x_tcgen05_guardrail_trap_unallocated_columns_being_dealloced)
        /*0014*/ 	.word	0x00000000


	//----- nvinfo : EIATTR_FRAME_SIZE
	.align		4
.L_21:
        /*0018*/ 	.byte	0x04, 0x11
        /*001a*/ 	.short	(.L_23 - .L_22)
	.align		4
.L_22:
        /*001c*/ 	.word	index@($__internal_1_$__cuda_sm10x_tcgen05_guardrail_trap_phase_invalid_during_alloc)
        /*0020*/ 	.word	0x00000000


	//----- nvinfo : EIATTR_FRAME_SIZE
	.align		4
.L_23:
        /*0024*/ 	.byte	0x04, 0x11
        /*0026*/ 	.short	(.L_25 - .L_24)
	.align		4
.L_24:
        /*0028*/ 	.word	index@($__internal_0_$__cuda_sm10x_tcgen05_guardrail_trap_col_being_dealloced_not_returned_by_alloc)
        /*002c*/ 	.word	0x00000000


	//----- nvinfo : EIATTR_FRAME_SIZE
	.align		4
.L_25:
        /*0030*/ 	.byte	0x04, 0x11
        /*0032*/ 	.short	(.L_27 - .L_26)
	.align		4
.L_26:
        /*0034*/ 	.word	index@(_ZN7cutlass13device_kernelINS_4gemm6kernel13GemmUniversalIN4cute5tupleIJiiiiEEENS1_10collective13CollectiveMmaINS1_35MainloopSm100TmaUmmaWarpSpecializedILi4ELi2ELi4ENS5_IJNS4_1CILi1EEESB_SB_EEEEENS5_IJNSA_ILi64EEENSA_ILi128EEESE_EEENS_12float_e5m2_tENS5_IJlSB_lEEESH_SI_NS4_8TiledMMAINS4_8MMA_AtomIJNS4_10MMA_TraitsINS4_19SM100_MMA_F8F6F4_SSEJSH_SH_fSE_SF_NS4_17integral_constantINS4_4UMMA5MajorELSP_0EEESQ_NSN_INSO_7ScaleInELSR_0EEESS_EEEEEENS4_6LayoutISC_NS5_IJNSA_ILi0EEESW_SW_EEEEENS5_IJNS4_10UnderscoreESZ_SZ_EEEEENS4_13SM90_TMA_LOADENS4_14ComposedLayoutINS4_7SwizzleILi2ELi4ELi3EEENS4_18smem_ptr_flag_bitsILi8EEENSV_INS5_IJNSA_ILi8EEESE_EEENS5_IJSE_SB_EEEEEEEvNS4_8identityES12_S1C_vS1D_EENS_8epilogue10collective18CollectiveEpilogueINS1F_23Sm100TmaWarpSpecializedILi2ELi2ELi32ELb0ELb0EEEJSG_NS5_IJNSV_ISE_SB_EES1K_EEESH_SI_SH_SI_NS1F_6fusion15FusionCallbacksIS1J_NS1M_17LinearCombinationISH_fSH_fLNS_15FloatRoundStyleE2EEESG_S1L_JEEENS4_5SM1004TMEM4LOAD26SM100_TMEM_LOAD_16dp32b32xES12_S1C_NS4_39AutoVectorizingCopyWithAssumedAlignmentILi128EEENS4_14SM90_TMA_STOREES1C_S1X_S1X_EEEvvEEEEvNT_6ParamsE)
        /*0038*/ 	.word	0x00000000


	//----- nvinfo : EIATTR_MIN_STACK_SIZE
	.align		4
.L_27:
        /*003c*/ 	.byte	0x04, 0x12
        /*003e*/ 	.short	(.L_29 - .L_28)
	.align		4
.L_28:
        /*0040*/ 	.word	index@(_ZN7cutlass13device_kernelINS_4gemm6kernel13GemmUniversalIN4cute5tupleIJiiiiEEENS1_10collective13CollectiveMmaINS1_35MainloopSm100TmaUmmaWarpSpecializedILi4ELi2ELi4ENS5_IJNS4_1CILi1EEESB_SB_EEEEENS5_IJNSA_ILi64EEENSA_ILi128EEESE_EEENS_12float_e5m2_tENS5_IJlSB_lEEESH_SI_NS4_8TiledMMAINS4_8MMA_AtomIJNS4_10MMA_TraitsINS4_19SM100_MMA_F8F6F4_SSEJSH_SH_fSE_SF_NS4_17integral_constantINS4_4UMMA5MajorELSP_0EEESQ_NSN_INSO_7ScaleInELSR_0EEESS_EEEEEENS4_6LayoutISC_NS5_IJNSA_ILi0EEESW_SW_EEEEENS5_IJNS4_10UnderscoreESZ_SZ_EEEEENS4_13SM90_TMA_LOADENS4_14ComposedLayoutINS4_7SwizzleILi2ELi4ELi3EEENS4_18smem_ptr_flag_bitsILi8EEENSV_INS5_IJNSA_ILi8EEESE_EEENS5_IJSE_SB_EEEEEEEvNS4_8identityES12_S1C_vS1D_EENS_8epilogue10collective18CollectiveEpilogueINS1F_23Sm100TmaWarpSpecializedILi2ELi2ELi32ELb0ELb0EEEJSG_NS5_IJNSV_ISE_SB_EES1K_EEESH_SI_SH_SI_NS1F_6fusion15FusionCallbacksIS1J_NS1M_17LinearCombinationISH_fSH_fLNS_15FloatRoundStyleE2EEESG_S1L_JEEENS4_5SM1004TMEM4LOAD26SM100_TMEM_LOAD_16dp32b32xES12_S1C_NS4_39AutoVectorizingCopyWithAssumedAlignmentILi128EEENS4_14SM90_TMA_STOREES1C_S1X_S1X_EEEvvEEEEvNT_6ParamsE)
        /*0044*/ 	.word	0x00000000
.L_29:


//--------------------- .nv.compat                --------------------------
	.section	.nv.compat,"",@"SHT_CUDA_COMPAT_INFO"
	.align	4
        /*0000*/ 	.byte	0x02, 0x09, 0x01, 0x00, 0x02, 0x02, 0x02, 0x00, 0x02, 0x05, 0x05, 0x00, 0x03, 0x07, 0x01, 0x01
        /*0010*/ 	.byte	0x02, 0x03, 0x01, 0x00, 0x02, 0x06, 0x01, 0x00, 0x04, 0x0b, 0x08, 0x00, 0x09, 0x00, 0x00, 0x00
        /*0020*/ 	.byte	0x00, 0x00, 0x00, 0x00


//--------------------- .nv.info._ZN7cutlass13device_kernelINS_4gemm6kernel13GemmUniversalIN4cute5tupleIJiiiiEEENS1_10collective13CollectiveMmaINS1_35MainloopSm100TmaUmmaWarpSpecializedILi4ELi2ELi4ENS5_IJNS4_1CILi1EEESB_SB_EEEEENS5_IJNSA_ILi64EEENSA_ILi128EEESE_EEENS_12float_e5m2_tENS5_IJlSB_lEEESH_SI_NS4_8TiledMMAINS4_8MMA_AtomIJNS4_10MMA_TraitsINS4_19SM100_MMA_F8F6F4_SSEJSH_SH_fSE_SF_NS4_17integral_constantINS4_4UMMA5MajorELSP_0EEESQ_NSN_INSO_7ScaleInELSR_0EEESS_EEEEEENS4_6LayoutISC_NS5_IJNSA_ILi0EEESW_SW_EEEEENS5_IJNS4_10UnderscoreESZ_SZ_EEEEENS4_13SM90_TMA_LOADENS4_14ComposedLayoutINS4_7SwizzleILi2ELi4ELi3EEENS4_18smem_ptr_flag_bitsILi8EEENSV_INS5_IJNSA_ILi8EEESE_EEENS5_IJSE_SB_EEEEEEEvNS4_8identityES12_S1C_vS1D_EENS_8epilogue10collective18CollectiveEpilogueINS1F_23Sm100TmaWarpSpecializedILi2ELi2ELi32ELb0ELb0EEEJSG_NS5_IJNSV_ISE_SB_EES1K_EEESH_SI_SH_SI_NS1F_6fusion15FusionCallbacksIS1J_NS1M_17LinearCombinationISH_fSH_fLNS_15FloatRoundStyleE2EEESG_S1L_JEEENS4_5SM1004TMEM4LOAD26SM100_TMEM_LOAD_16dp32b32xES12_S1C_NS4_39AutoVectorizingCopyWithAssumedAlignmentILi128EEENS4_14SM90_TMA_STOREES1C_S1X_S1X_EEEvvEEEEvNT_6ParamsE --------------------------
	.section	.nv.info._ZN7cutlass13device_kernelINS_4gemm6kernel13GemmUniversalIN4cute5tupleIJiiiiEEENS1_10collective13CollectiveMmaINS1_35MainloopSm100TmaUmmaWarpSpecializedILi4ELi2ELi4ENS5_IJNS4_1CILi1EEESB_SB_EEEEENS5_IJNSA_ILi64EEENSA_ILi128EEESE_EEENS_12float_e5m2_tENS5_IJlSB_lEEESH_SI_NS4_8TiledMMAINS4_8MMA_AtomIJNS4_10MMA_TraitsINS4_19SM100_MMA_F8F6F4_SSEJSH_SH_fSE_SF_NS4_17integral_constantINS4_4UMMA5MajorELSP_0EEESQ_NSN_INSO_7ScaleInELSR_0EEESS_EEEEEENS4_6LayoutISC_NS5_IJNSA_ILi0EEESW_SW_EEEEENS5_IJNS4_10UnderscoreESZ_SZ_EEEEENS4_13SM90_TMA_LOADENS4_14ComposedLayoutINS4_7SwizzleILi2ELi4ELi3EEENS4_18smem_ptr_flag_bitsILi8EEENSV_INS5_IJNSA_ILi8EEESE_EEENS5_IJSE_SB_EEEEEEEvNS4_8identityES12_S1C_vS1D_EENS_8epilogue10collective18CollectiveEpilogueINS1F_23Sm100TmaWarpSpecializedILi2ELi2ELi32ELb0ELb0EEEJSG_NS5_IJNSV_ISE_SB_EES1K_EEESH_SI_SH_SI_NS1F_6fusion15FusionCallbacksIS1J_NS1M_17LinearCombinationISH_fSH_fLNS_15FloatRoundStyleE2EEESG_S1L_JEEENS4_5SM1004TMEM4LOAD26SM100_TMEM_LOAD_16dp32b32xES12_S1C_NS4_39AutoVectorizingCopyWithAssumedAlignmentILi128EEENS4_14SM90_TMA_STOREES1C_S1X_S1X_EEEvvEEEEvNT_6ParamsE,"",@"SHT_CUDA_INFO"
	.sectionflags	@""
	.align	4


	//----- nvinfo : EIATTR_CUDA_API_VERSION
	.align		4
        /*0000*/ 	.byte	0x04, 0x37
        /*0002*/ 	.short	(.L_31 - .L_30)
.L_30:
        /*0004*/ 	.word	0x00000082


	//----- nvinfo : EIATTR_KPARAM_INFO
	.align		4
.L_31:
        /*0008*/ 	.byte	0x04, 0x17
        /*000a*/ 	.short	(.L_33 - .L_32)
.L_32:
        /*000c*/ 	.word	0x00000000
        /*0010*/ 	.short	0x0000
        /*0012*/ 	.short	0x0000
        /*0014*/ 	.byte	0x00, 0xf0, 0x01, 0x20


	//----- nvinfo : EIATTR_AT_ENTRY_FRAGMENTS
	.align		4
.L_33:
        /*0018*/ 	.byte	0x04, 0x4f
        /*001a*/ 	.short	(.L_35 - .L_34)


	//   ....[0]....
.L_34:
        /*001c*/ 	.word	0x00000006


	//----- nvinfo : EIATTR_RESERVED_SMEM_USED
	.align		4
.L_35:
        /*0020*/ 	.byte	0x01, 0x41
	.zero		2


	//----- nvinfo : EIATTR_SPARSE_MMA_MASK
	.align		4
        /*0024*/ 	.byte	0x03, 0x50
        /*0026*/ 	.short	0x0000


	//----- nvinfo : EIATTR_TCGEN05_1CTA_USED
	.align		4
        /*0028*/ 	.byte	0x01, 0x51
	.zero		2


	//----- nvinfo : EIATTR_MAXREG_COUNT
	.align		4
        /*002c*/ 	.byte	0x03, 0x1b
        /*002e*/ 	.short	0x00ff


	//----- nvinfo : EIATTR_NUM_BARRIERS
	.align		4
        /*0030*/ 	.byte	0x02, 0x4c
        /*0032*/ 	.byte	0x07
	.zero		1


	//----- nvinfo : EIATTR_EXTERNS
	.align		4
        /*0034*/ 	.byte	0x04, 0x0f
        /*0036*/ 	.short	(.L_37 - .L_36)


	//   ....[0]....
	.align		4
.L_36:
        /*0038*/ 	.word	index@(__assertfail)


	//----- nvinfo : EIATTR_MERCURY_ISA_VERSION
	.align		4
.L_37:
        /*003c*/ 	.byte	0x03, 0x5f
        /*003e*/ 	.short	0x0101


	//----- nvinfo : EIATTR_INT_WARP_WIDE_INSTR_OFFSETS
	.align		4
        /*0040*/ 	.byte	0x04, 0x31
        /*0042*/ 	.short	(.L_39 - .L_38)


	//   ....[0]....
.L_38:
        /*0044*/ 	.word	0x00001db0


	//   ....[1]....
        /*0048*/ 	.word	0x00003780


	//   ....[2]....
        /*004c*/ 	.word	0x000037a0


	//   ....[3]....
        /*0050*/ 	.word	0x000037d0


	//   ....[4]....
        /*0054*/ 	.word	0x00004100


	//   ....[5]....
        /*0058*/ 	.word	0x00004170


	//   ....[6]....
        /*005c*/ 	.word	0x00004350


	//   ....[7]....
        /*0060*/ 	.word	0x000044b0


	//----- nvinfo : EIATTR_COOP_GROUP_MASK_REGIDS
	.align		4
.L_39:
        /*0064*/ 	.byte	0x04, 0x29
        /*0066*/ 	.short	(.L_41 - .L_40)


	//   ....[0]....
.L_40:
        /*0068*/ 	.word	0xffffffff


	//   ....[1]....
        /*006c*/ 	.word	0xffffffff


	//   ....[2]....
        /*0070*/ 	.word	0xffffffff


	//   ....[3]....
        /*0074*/ 	.word	0xffffffff


	//   ....[4]....
        /*0078*/ 	.word	0xffffffff


	//   ....[5]....
        /*007c*/ 	.word	0xffffffff


	//   ....[6]....
        /*0080*/ 	.word	0xffffffff


	//   ....[7]....
        /*0084*/ 	.word	0xffffffff


	//   ....[8]....
        /*0088*/ 	.word	0xffffffff


	//   ....[9]....
        /*008c*/ 	.word	0xffffffff


	//   ....[10]....
        /*0090*/ 	.word	0xffffffff


	//   ....[11]....
        /*0094*/ 	.word	0xffffffff


	//   ....[12]....
        /*0098*/ 	.word	0xffffffff


	//----- nvinfo : EIATTR_COOP_GROUP_INSTR_OFFSETS
	.align		4
.L_41:
        /*009c*/ 	.byte	0x04, 0x28
        /*009e*/ 	.short	(.L_43 - .L_42)


	//   ....[0]....
.L_42:
        /*00a0*/ 	.word	0x00000090


	//   ....[1]....
        /*00a4*/ 	.word	0x000004d0


	//   ....[2]....
        /*00a8*/ 	.word	0x00000640


	//   ....[3]....
        /*00ac*/ 	.word	0x000007a0


	//   ....[4]....
        /*00b0*/ 	.word	0x000008a0


	//   ....[5]....
        /*00b4*/ 	.word	0x00000a10


	//   ....[6]....
        /*00b8*/ 	.word	0x00000bb0


	//   ....[7]....
        /*00bc*/ 	.word	0x00001c90


	//   ....[8]....
        /*00c0*/ 	.word	0x00002a70


	//   ....[9]....
        /*00c4*/ 	.word	0x00002c80


	//   ....[10]....
        /*00c8*/ 	.word	0x00002cb0


	//   ....[11]....
        /*00cc*/ 	.word	0x00003660


	//   ....[12]....
        /*00d0*/ 	.word	0x00003890


	//----- nvinfo : EIATTR_VRC_CTA_INIT_COUNT
	.align		4
.L_43:
        /*00d4*/ 	.byte	0x02, 0x4a
        /*00d6*/ 	.byte	0x80
	.zero		1


	//----- nvinfo : EIATTR_SYSCALL_OFFSETS
	.align		4
        /*00d8*/ 	.byte	0x04, 0x46
        /*00da*/ 	.short	(.L_45 - .L_44)


	//   ....[0]....
.L_44:
        /*00dc*/ 	.word	0x00004ef0


	//   ....[1]....
        /*00e0*/ 	.word	0x00005030


	//   ....[2]....
        /*00e4*/ 	.word	0x00005830


	//   ....[3]....
        /*00e8*/ 	.word	0x000065c0


	//----- nvinfo : EIATTR_MBARRIER_INSTR_OFFSETS
	.align		4
.L_45:
        /*00ec*/ 	.byte	0x04, 0x39
        /*00ee*/ 	.short	(.L_47 - .L_46)


	//   ....[0]....
.L_46:
        /*00f0*/ 	.word	0x000005b0
        /*00f4*/ 	.word	0x000000ff
        /*00f8*/ 	.word	0x00000000
        /*00fc*/ 	.short	0x0100
        /*00fe*/ 	.byte	0x05
	.zero		1


	//   ....[1]....
        /*0100*/ 	.word	0x000005c0
        /*0104*/ 	.word	0x000000ff
        /*0108*/ 	.word	0x00000020
        /*010c*/ 	.short	0x0100
        /*010e*/ 	.byte	0x05
	.zero		1


	//   ....[2]....
        /*0110*/ 	.word	0x000005d0
        /*0114*/ 	.word	0x000000ff
        /*0118*/ 	.word	0x00000008
        /*011c*/ 	.short	0x0100
        /*011e*/ 	.byte	0x05
	.zero		1


	//   ....[3]....
        /*0120*/ 	.word	0x000005e0
        /*0124*/ 	.word	0x000000ff
        /*0128*/ 	.word	0x00000028
        /*012c*/ 	.short	0x0100
        /*012e*/ 	.byte	0x05
	.zero		1


	//   ....[4]....
        /*0130*/ 	.word	0x000005f0
        /*0134*/ 	.word	0x000000ff
        /*0138*/ 	.word	0x00000010
        /*013c*/ 	.short	0x0100
        /*013e*/ 	.byte	0x05
	.zero		1


	//   ....[5]....
        /*0140*/ 	.word	0x00000600
        /*0144*/ 	.word	0x000000ff
        /*0148*/ 	.word	0x00000030
        /*014c*/ 	.short	0x0100
        /*014e*/ 	.byte	0x05
	.zero		1


	//   ....[6]....
        /*0150*/ 	.word	0x00000610
        /*0154*/ 	.word	0x000000ff
        /*0158*/ 	.word	0x00000018
        /*015c*/ 	.short	0x0100
        /*015e*/ 	.byte	0x05
	.zero		1


	//   ....[7]....
        /*0160*/ 	.word	0x00000620
        /*0164*/ 	.word	0x000000ff
        /*0168*/ 	.word	0x00000038
        /*016c*/ 	.short	0x0100
        /*016e*/ 	.byte	0x05
	.zero		1


	//   ....[8]....
        /*0170*/ 	.word	0x00000750
        /*0174*/ 	.word	0x000000ff
        /*0178*/ 	.word	0x00000040
        /*017c*/ 	.short	0x0100
        /*017e*/ 	.byte	0x07
	.zero		1


	//   ....[9]....
        /*0180*/ 	.word	0x00000760
        /*0184*/ 	.word	0x000000ff
        /*0188*/ 	.word	0x00000050
        /*018c*/ 	.short	0x0100
        /*018e*/ 	.byte	0x07
	.zero		1


	//   ....[10]....
        /*0190*/ 	.word	0x00000770
        /*0194*/ 	.word	0x000000ff
        /*0198*/ 	.word	0x00000048
        /*019c*/ 	.short	0x0100
        /*019e*/ 	.byte	0x07
	.zero		1


	//   ....[11]....
        /*01a0*/ 	.word	0x00000780
        /*01a4*/ 	.word	0x000000ff
        /*01a8*/ 	.word	0x00000058
        /*01ac*/ 	.short	0x0100
        /*01ae*/ 	.byte	0x07
	.zero		1


	//   ....[12]....
        /*01b0*/ 	.word	0x00000870
        /*01b4*/ 	.word	0x000000ff
        /*01b8*/ 	.word	0x00000060
        /*01bc*/ 	.short	0x0100
        /*01be*/ 	.byte	0x05
	.zero		1


	//   ....[13]....
        /*01c0*/ 	.word	0x00000880
        /*01c4*/ 	.word	0x000000ff
        /*01c8*/ 	.word	0x00000068
        /*01cc*/ 	.short	0x0100
        /*01ce*/ 	.byte	0x05
	.zero		1


	//   ....[14]....
        /*01d0*/ 	.word	0x000009c0
        /*01d4*/ 	.word	0x000000ff
        /*01d8*/ 	.word	0x00000070
        /*01dc*/ 	.short	0x0100
        /*01de*/ 	.byte	0x05
	.zero		1


	//   ....[15]....
        /*01e0*/ 	.word	0x000009d0
        /*01e4*/ 	.word	0x000000ff
        /*01e8*/ 	.word	0x00000080
        /*01ec*/ 	.short	0x0100
        /*01ee*/ 	.byte	0x05
	.zero		1


	//   ....[16]....
        /*01f0*/ 	.word	0x000009e0
        /*01f4*/ 	.word	0x000000ff
        /*01f8*/ 	.word	0x00000078
        /*01fc*/ 	.short	0x0100
        /*01fe*/ 	.byte	0x05
	.zero		1


	//   ....[17]....
        /*0200*/ 	.word	0x000009f0
        /*0204*/ 	.word	0x000000ff
        /*0208*/ 	.word	0x00000088
        /*020c*/ 	.short	0x0100
        /*020e*/ 	.byte	0x05
	.zero		1


	//   ....[18]....
        /*0210*/ 	.word	0x00000b20
        /*0214*/ 	.word	0x000000ff
        /*0218*/ 	.word	0x00000090
        /*021c*/ 	.short	0x0100
        /*021e*/ 	.byte	0x07
	.zero		1


	//   ....[19]....
        /*0220*/ 	.word	0x00000b30
        /*0224*/ 	.word	0x000000ff
        /*0228*/ 	.word	0x000000b0
        /*022c*/ 	.short	0x0100
        /*022e*/ 	.byte	0x07
	.zero		1


	//   ....[20]....
        /*0230*/ 	.word	0x00000b40
        /*0234*/ 	.word	0x000000ff
        /*0238*/ 	.word	0x00000098
        /*023c*/ 	.short	0x0100
        /*023e*/ 	.byte	0x07
	.zero		1


	//   ....[21]....
        /*0240*/ 	.word	0x00000b50
        /*0244*/ 	.word	0x000000ff
        /*0248*/ 	.word	0x000000b8
        /*024c*/ 	.short	0x0100
        /*024e*/ 	.byte	0x07
	.zero		1


	//   ....[22]....
        /*0250*/ 	.word	0x00000b60
        /*0254*/ 	.word	0x000000ff
        /*0258*/ 	.word	0x000000a0
        /*025c*/ 	.short	0x0100
        /*025e*/ 	.byte	0x07
	.zero		1


	//   ....[23]....
        /*0260*/ 	.word	0x00000b70
        /*0264*/ 	.word	0x000000ff
        /*0268*/ 	.word	0x000000c0
        /*026c*/ 	.short	0x0100
        /*026e*/ 	.byte	0x07
	.zero		1


	//   ....[24]....
        /*0270*/ 	.word	0x00000b80
        /*0274*/ 	.word	0x000000ff
        /*0278*/ 	.word	0x000000a8
        /*027c*/ 	.short	0x0100
        /*027e*/ 	.byte	0x07
	.zero		1


	//   ....[25]....
        /*0280*/ 	.word	0x00000b90
        /*0284*/ 	.word	0x000000ff
        /*0288*/ 	.word	0x000000c8
        /*028c*/ 	.short	0x0100
        /*028e*/ 	.byte	0x07
	.zero		1


	//   ....[26]....
        /*0290*/ 	.word	0x00000c80
        /*0294*/ 	.word	0x000000ff
        /*0298*/ 	.word	0x000000d0
        /*029c*/ 	.short	0x0100
        /*029e*/ 	.byte	0x05
	.zero		1


	//   ....[27]....
        /*02a0*/ 	.word	0x00000c90
        /*02a4*/ 	.word	0x000000ff
        /*02a8*/ 	.word	0x000000e0
        /*02ac*/ 	.short	0x0100
        /*02ae*/ 	.byte	0x05
	.zero		1


	//   ....[28]....
        /*02b0*/ 	.word	0x00000ca0
        /*02b4*/ 	.word	0x000000ff
        /*02b8*/ 	.word	0x000000d8
        /*02bc*/ 	.short	0x0100
        /*02be*/ 	.byte	0x05
	.zero		1


	//   ....[29]....
        /*02c0*/ 	.word	0x00000cb0
        /*02c4*/ 	.word	0x000000ff
        /*02c8*/ 	.word	0x000000e8
        /*02cc*/ 	.short	0x0100
        /*02ce*/ 	.byte	0x05
	.zero		1


	//   ....[30]....
        /*02d0*/ 	.word	0x00001590
        /*02d4*/ 	.word	0x00000003
        /*02d8*/ 	.word	0x000000e0
        /*02dc*/ 	.short	0x010a
        /*02de*/ 	.byte	0xff
	.zero		1


	//   ....[31]....
        /*02e0*/ 	.word	0x000015c0
        /*02e4*/ 	.word	0x00000003
        /*02e8*/ 	.word	0x000000d0
        /*02ec*/ 	.short	0x0101
        /*02ee*/ 	.byte	0xff
	.zero		1


	//   ....[32]....
        /*02f0*/ 	.word	0x00001690
        /*02f4*/ 	.word	0x000000ff
        /*02f8*/ 	.word	0x00000020
        /*02fc*/ 	.short	0x010a
        /*02fe*/ 	.byte	0x08
	.zero		1


	//   ....[33]....
        /*0300*/ 	.word	0x00001730
        /*0304*/ 	.word	0x000000ff
        /*0308*/ 	.word	0x00000020
        /*030c*/ 	.short	0x010a
        /*030e*/ 	.byte	0x21
	.zero		1


	//   ....[34]....
        /*0310*/ 	.word	0x00001880
        /*0314*/ 	.word	0x000000ff
        /*0318*/ 	.word	0x00000020
        /*031c*/ 	.short	0x010a
        /*031e*/ 	.byte	0x08
	.zero		1


	//   ....[35]....
        /*0320*/ 	.word	0x00001990
        /*0324*/ 	.word	0x000000ff
        /*0328*/ 	.word	0x00000068
        /*032c*/ 	.short	0x0101
        /*032e*/ 	.byte	0x04
	.zero		1


	//   ....[36]....
        /*0330*/ 	.word	0x000019b0
        /*0334*/ 	.word	0x000000ff
        /*0338*/ 	.word	0x00000020
        /*033c*/ 	.short	0x010a
        /*033e*/ 	.byte	0x08
	.zero		1


	//   ....[37]....
        /*0340*/ 	.word	0x00001a30
        /*0344*/ 	.word	0x000000ff
        /*0348*/ 	.word	0x00000020
        /*034c*/ 	.short	0x010a
        /*034e*/ 	.byte	0x11
	.zero		1


	//   ....[38]....
        /*0350*/ 	.word	0x00001b80
        /*0354*/ 	.word	0x000000ff
        /*0358*/ 	.word	0x00000020
        /*035c*/ 	.short	0x010a
        /*035e*/ 	.byte	0x08
	.zero		1


	//   ....[39]....
        /*0360*/ 	.word	0x00001cc0
        /*0364*/ 	.word	0x00000002
        /*0368*/ 	.word	0x00000070
        /*036c*/ 	.short	0x010a
        /*036e*/ 	.byte	0xff
	.zero		1


	//   ....[40]....
        /*0370*/ 	.word	0x00001d80
        /*0374*/ 	.word	0x00000002
        /*0378*/ 	.word	0x00000000
        /*037c*/ 	.short	0x0101
        /*037e*/ 	.byte	0xff
	.zero		1


	//   ....[41]....
        /*0380*/ 	.word	0x000022e0
        /*0384*/ 	.word	0x000000ff
        /*0388*/ 	.word	0x00000000
        /*038c*/ 	.short	0x010a
        /*038e*/ 	.byte	0x05
	.zero		1


	//   ....[42]....
        /*0390*/ 	.word	0x00002370
        /*0394*/ 	.word	0x000000ff
        /*0398*/ 	.word	0x00000000
        /*039c*/ 	.short	0x010a
        /*039e*/ 	.byte	0x05
	.zero		1


	//   ....[43]....
        /*03a0*/ 	.word	0x00002400
        /*03a4*/ 	.word	0x000000ff
        /*03a8*/ 	.word	0x00000000
        /*03ac*/ 	.short	0x010a
        /*03ae*/ 	.byte	0x05
	.zero		1


	//   ....[44]....
        /*03b0*/ 	.word	0x000024a0
        /*03b4*/ 	.word	0x00000000
        /*03b8*/ 	.word	0x00000000
        /*03bc*/ 	.short	0x010a
        /*03be*/ 	.byte	0xff
	.zero		1


	//   ....[45]....
        /*03c0*/ 	.word	0x000025c0
        /*03c4*/ 	.word	0x00000000
        /*03c8*/ 	.word	0x000000d0
        /*03cc*/ 	.short	0x010a
        /*03ce*/ 	.byte	0xff
	.zero		1


	//   ....[46]....
        /*03d0*/ 	.word	0x00002620
        /*03d4*/ 	.word	0x00000004
        /*03d8*/ 	.word	0x00000000
        /*03dc*/ 	.short	0x0101
        /*03de*/ 	.byte	0xff
	.zero		1


	//   ....[47]....
        /*03e0*/ 	.word	0x00002640
        /*03e4*/ 	.word	0x000000ff
        /*03e8*/ 	.word	0x00000080
        /*03ec*/ 	.short	0x010a
        /*03ee*/ 	.byte	0x05
	.zero		1


	//   ....[48]....
        /*03f0*/ 	.word	0x00002760
        /*03f4*/ 	.word	0x00000000
        /*03f8*/ 	.word	0x00000070
        /*03fc*/ 	.short	0x010a
        /*03fe*/ 	.byte	0xff
	.zero		1


	//   ....[49]....
        /*0400*/ 	.word	0x00002870
        /*0404*/ 	.word	0x00000000
        /*0408*/ 	.word	0x00000000
        /*040c*/ 	.short	0x0101
        /*040e*/ 	.byte	0xff
	.zero		1


	//   ....[50]....
        /*0410*/ 	.word	0x00002900
        /*0414*/ 	.word	0x000000ff
        /*0418*/ 	.word	0x00000080
        /*041c*/ 	.short	0x0106
        /*041e*/ 	.byte	0x05
	.zero		1


	//   ....[51]....
        /*0420*/ 	.word	0x00002920
        /*0424*/ 	.word	0x000000ff
        /*0428*/ 	.word	0x00000080
        /*042c*/ 	.short	0x010a
        /*042e*/ 	.byte	0x05
	.zero		1


	//   ....[52]....
        /*0430*/ 	.word	0x000029b0
        /*0434*/ 	.word	0x000000ff
        /*0438*/ 	.word	0x00000080
        /*043c*/ 	.short	0x0106
        /*043e*/ 	.byte	0x04
	.zero		1


	//   ....[53]....
        /*0440*/ 	.word	0x000029f0
        /*0444*/ 	.word	0x00000000
        /*0448*/ 	.word	0x00000080
        /*044c*/ 	.short	0x010a
        /*044e*/ 	.byte	0xff
	.zero		1


	//   ....[54]....
        /*0450*/ 	.word	0x00002ef0
        /*0454*/ 	.word	0x00000000
        /*0458*/ 	.word	0x00000070
        /*045c*/ 	.short	0x010a
        /*045e*/ 	.byte	0xff
	.zero		1


	//   ....[55]....
        /*0460*/ 	.word	0x00002ff0
        /*0464*/ 	.word	0x00000003
        /*0468*/ 	.word	0x00000000
        /*046c*/ 	.short	0x0101
        /*046e*/ 	.byte	0xff
	.zero		1


	//   ....[56]....
        /*0470*/ 	.word	0x00003000
        /*0474*/ 	.word	0x000000ff
        /*0478*/ 	.word	0x00000000
        /*047c*/ 	.short	0x010a
        /*047e*/ 	.byte	0x04
	.zero		1


	//   ....[57]....
        /*0480*/ 	.word	0x00003080
        /*0484*/ 	.word	0x000000ff
        /*0488*/ 	.word	0x000000b0
        /*048c*/ 	.short	0x010a
        /*048e*/ 	.byte	0x08
	.zero		1


	//   ....[58]....
        /*0490*/ 	.word	0x00003160
        /*0494*/ 	.word	0x000000ff
        /*0498*/ 	.word	0x00000000
        /*049c*/ 	.short	0x010a
        /*049e*/ 	.byte	0x07
	.zero		1


	//   ....[59]....
        /*04a0*/ 	.word	0x000032a0
        /*04a4*/ 	.word	0x000000ff
        /*04a8*/ 	.word	0x00000000
        /*04ac*/ 	.short	0x010a
        /*04ae*/ 	.byte	0x04
	.zero		1


	//   ....[60]....
        /*04b0*/ 	.word	0x00003490
        /*04b4*/ 	.word	0x000000ff
        /*04b8*/ 	.word	0x00000000
        /*04bc*/ 	.short	0x010a
        /*04be*/ 	.byte	0x05
	.zero		1


	//   ....[61]....
        /*04c0*/ 	.word	0x00003520
        /*04c4*/ 	.word	0x000000ff
        /*04c8*/ 	.word	0x00000000
        /*04cc*/ 	.short	0x010a
        /*04ce*/ 	.byte	0x05
	.zero		1


	//   ....[62]....
        /*04d0*/ 	.word	0x000035b0
        /*04d4*/ 	.word	0x000000ff
        /*04d8*/ 	.word	0x00000000
        /*04dc*/ 	.short	0x010a
        /*04de*/ 	.byte	0x05
	.zero		1


	//   ....[63]....
        /*04e0*/ 	.word	0x00003640
        /*04e4*/ 	.word	0x000000ff
        /*04e8*/ 	.word	0x00000000
        /*04ec*/ 	.short	0x010a
        /*04ee*/ 	.byte	0x07
	.zero		1


	//   ....[64]....
        /*04f0*/ 	.word	0x00003aa0
        /*04f4*/ 	.word	0x00000000
        /*04f8*/ 	.word	0x00000070
        /*04fc*/ 	.short	0x010a
        /*04fe*/ 	.byte	0xff
	.zero		1


	//   ....[65]....
        /*0500*/ 	.word	0x00003b60
        /*0504*/ 	.word	0x00000000
        /*0508*/ 	.word	0x00000000
        /*050c*/ 	.short	0x0101
        /*050e*/ 	.byte	0xff
	.zero		1


	//   ....[66]....
        /*0510*/ 	.word	0x00003e80
        /*0514*/ 	.word	0x000000ff
        /*0518*/ 	.word	0x00000068
        /*051c*/ 	.short	0x010a
        /*051e*/ 	.byte	0x07
	.zero		1


	//   ....[67]....
        /*0520*/ 	.word	0x00004070
        /*0524*/ 	.word	0x000000ff
        /*0528*/ 	.word	0x00000050
        /*052c*/ 	.short	0x010a
        /*052e*/ 	.byte	0x07
	.zero		1


	//   ....[68]....
        /*0530*/ 	.word	0x00004240
        /*0534*/ 	.word	0x000000ff
        /*0538*/ 	.word	0x00000040
        /*053c*/ 	.short	0x010b
        /*053e*/ 	.byte	0x07
	.zero		1


	//   ....[69]....
        /*0540*/ 	.word	0x000042b0
        /*0544*/ 	.word	0x000000ff
        /*0548*/ 	.word	0x00000000
        /*054c*/ 	.short	0x0101
        /*054e*/ 	.byte	0x08
	.zero		1


	//   ....[70]....
        /*0550*/ 	.word	0x000042e0
        /*0554*/ 	.word	0x000000ff
        /*0558*/ 	.word	0x00000058
        /*055c*/ 	.short	0x010a
        /*055e*/ 	.byte	0x07
	.zero		1


	//   ....[71]....
        /*0560*/ 	.word	0x000044f0
        /*0564*/ 	.word	0x000000ff
        /*0568*/ 	.word	0x00000048
        /*056c*/ 	.short	0x010b
        /*056e*/ 	.byte	0x07
	.zero		1


	//   ....[72]....
        /*0570*/ 	.word	0x00004510
        /*0574*/ 	.word	0x000000ff
        /*0578*/ 	.word	0x00000000
        /*057c*/ 	.short	0x0101
        /*057e*/ 	.byte	0x0d
	.zero		1


	//   ....[73]....
        /*0580*/ 	.word	0x00004540
        /*0584*/ 	.word	0x000000ff
        /*0588*/ 	.word	0x00000050
        /*058c*/ 	.short	0x010a
        /*058e*/ 	.byte	0x07
	.zero		1


	//   ....[74]....
        /*0590*/ 	.word	0x00004580
        /*0594*/ 	.word	0x00000000
        /*0598*/ 	.word	0x00000058
        /*059c*/ 	.short	0x010a
        /*059e*/ 	.byte	0xff
	.zero		1


	//   ....[75]....
        /*05a0*/ 	.word	0x000048c0
        /*05a4*/ 	.word	0x00000000
        /*05a8*/ 	.word	0x00000070
        /*05ac*/ 	.short	0x010a
        /*05ae*/ 	.byte	0xff
	.zero		1


	//   ....[76]....
        /*05b0*/ 	.word	0x000049d0
        /*05b4*/ 	.word	0x00000000
        /*05b8*/ 	.word	0x00000000
        /*05bc*/ 	.short	0x0101
        /*05be*/ 	.byte	0xff
	.zero		1


	//   ....[77]....
        /*05c0*/ 	.word	0x00005420
        /*05c4*/ 	.word	0x00000000
        /*05c8*/ 	.word	0x00000040
        /*05cc*/ 	.short	0x010a
        /*05ce*/ 	.byte	0xff
	.zero		1


	//   ....[78]....
        /*05d0*/ 	.word	0x00005490
        /*05d4*/ 	.word	0x00000071
        /*05d8*/ 	.word	0x00000090
        /*05dc*/ 	.short	0x010a
        /*05de*/ 	.byte	0xff
	.zero		1


	//   ....[79]....
        /*05e0*/ 	.word	0x00005570
        /*05e4*/ 	.word	0x00000000
        /*05e8*/ 	.word	0x00000040
        /*05ec*/ 	.short	0x010a
        /*05ee*/ 	.byte	0xff
	.zero		1


	//   ....[80]....
        /*05f0*/ 	.word	0x000056b0
        /*05f4*/ 	.word	0x00000000
        /*05f8*/ 	.word	0x00000000
        /*05fc*/ 	.short	0x0101
        /*05fe*/ 	.byte	0xff
	.zero		1


	//   ....[81]....
        /*0600*/ 	.word	0x00005710
        /*0604*/ 	.word	0x00000071
        /*0608*/ 	.word	0x00000090
        /*060c*/ 	.short	0x010a
        /*060e*/ 	.byte	0xff
	.zero		1


	//   ....[82]....
        /*0610*/ 	.word	0x00006260
        /*0614*/ 	.word	0x00000020
        /*0618*/ 	.word	0x00000040
        /*061c*/ 	.short	0x010a
        /*061e*/ 	.byte	0xff
	.zero		1


	//   ....[83]....
        /*0620*/ 	.word	0x00006320
        /*0624*/ 	.word	0x00000020
        /*0628*/ 	.word	0x00000040
        /*062c*/ 	.short	0x010a
        /*062e*/ 	.byte	0xff
	.zero		1


	//   ....[84]....
        /*0630*/ 	.word	0x00006440
        /*0634*/ 	.word	0x00000003
        /*0638*/ 	.word	0x00000000
        /*063c*/ 	.short	0x0101
        /*063e*/ 	.byte	0xff
	.zero		1


	//   ....[85]....
        /*0640*/ 	.word	0x00006880
        /*0644*/ 	.word	0x000000ff
        /*0648*/ 	.word	0x00000000
        /*064c*/ 	.short	0x0101
        /*064e*/ 	.byte	0x05
	.zero		1


	//   ....[86]....
        /*0650*/ 	.word	0x000070c0
        /*0654*/ 	.word	0x00000003
        /*0658*/ 	.word	0x000000e0
        /*065c*/ 	.short	0x010a
        /*065e*/ 	.byte	0xff
	.zero		1


	//   ....[87]....
        /*0660*/ 	.word	0x00007120
        /*0664*/ 	.word	0x00000002
        /*0668*/ 	.word	0x00000020
        /*066c*/ 	.short	0x010a
        /*066e*/ 	.byte	0xff
	.zero		1


	//   ....[88]....
        /*0670*/ 	.word	0x00007180
        /*0674*/ 	.word	0x00000002
        /*0678*/ 	.word	0x00000020
        /*067c*/ 	.short	0x010a
        /*067e*/ 	.byte	0xff
	.zero		1


	//   ....[89]....
        /*0680*/ 	.word	0x000071d0
        /*0684*/ 	.word	0x00000002
        /*0688*/ 	.word	0x00000070
        /*068c*/ 	.short	0x010a
        /*068e*/ 	.byte	0xff
	.zero		1


	//   ....[90]....
        /*0690*/ 	.word	0x00007230
        /*0694*/ 	.word	0x00000000
        /*0698*/ 	.word	0x00000000
        /*069c*/ 	.short	0x010a
        /*069e*/ 	.byte	0xff
	.zero		1


	//   ....[91]....
        /*06a0*/ 	.word	0x00007290
        /*06a4*/ 	.word	0x00000000
        /*06a8*/ 	.word	0x00000000
        /*06ac*/ 	.short	0x010a
        /*06ae*/ 	.byte	0xff
	.zero		1


	//   ....[92]....
        /*06b0*/ 	.word	0x000072f0
        /*06b4*/ 	.word	0x00000000
        /*06b8*/ 	.word	0x00000000
        /*06bc*/ 	.short	0x010a
        /*06be*/ 	.byte	0xff
	.zero		1


	//   ....[93]....
        /*06c0*/ 	.word	0x00007340
        /*06c4*/ 	.word	0x00000000
        /*06c8*/ 	.word	0x000000d0
        /*06cc*/ 	.short	0x010a
        /*06ce*/ 	.byte	0xff
	.zero		1


	//   ....[94]....
        /*06d0*/ 	.word	0x000073a0
        /*06d4*/ 	.word	0x00000000
        /*06d8*/ 	.word	0x00000080
        /*06dc*/ 	.short	0x010a
        /*06de*/ 	.byte	0xff
	.zero		1


	//   ....[95]....
        /*06e0*/ 	.word	0x000073f0
        /*06e4*/ 	.word	0x00000000
        /*06e8*/ 	.word	0x00000070
        /*06ec*/ 	.short	0x010a
        /*06ee*/ 	.byte	0xff
	.zero		1


	//   ....[96]....
        /*06f0*/ 	.word	0x00007450
        /*06f4*/ 	.word	0x00000000
        /*06f8*/ 	.word	0x00000080
        /*06fc*/ 	.short	0x010a
        /*06fe*/ 	.byte	0xff
	.zero		1


	//   ....[97]....
        /*0700*/ 	.word	0x000074a0
        /*0704*/ 	.word	0x00000000
        /*0708*/ 	.word	0x00000070
        /*070c*/ 	.short	0x010a
        /*070e*/ 	.byte	0xff
	.zero		1


	//   ....[98]....
        /*0710*/ 	.word	0x00007500
        /*0714*/ 	.word	0x00000003
        /*0718*/ 	.word	0x000000b0
        /*071c*/ 	.short	0x010a
        /*071e*/ 	.byte	0xff
	.zero		1


	//   ....[99]....
        /*0720*/ 	.word	0x00007560
        /*0724*/ 	.word	0x00000000
        /*0728*/ 	.word	0x00000000
        /*072c*/ 	.short	0x010a
        /*072e*/ 	.byte	0xff
	.zero		1


	//   ....[100]....
        /*0730*/ 	.word	0x000075c0
        /*0734*/ 	.word	0x00000000
        /*0738*/ 	.word	0x00000000
        /*073c*/ 	.short	0x010a
        /*073e*/ 	.byte	0xff
	.zero		1


	//   ....[101]....
        /*0740*/ 	.word	0x00007620
        /*0744*/ 	.word	0x00000000
        /*0748*/ 	.word	0x00000000
        /*074c*/ 	.short	0x010a
        /*074e*/ 	.byte	0xff
	.zero		1


	//   ....[102]....
        /*0750*/ 	.word	0x00007680
        /*0754*/ 	.word	0x00000000
        /*0758*/ 	.word	0x00000000
        /*075c*/ 	.short	0x010a
        /*075e*/ 	.byte	0xff
	.zero		1


	//   ....[103]....
        /*0760*/ 	.word	0x000076e0
        /*0764*/ 	.word	0x00000000
        /*0768*/ 	.word	0x00000000
        /*076c*/ 	.short	0x010a
        /*076e*/ 	.byte	0xff
	.zero		1


	//   ....[104]....
        /*0770*/ 	.word	0x00007730
        /*0774*/ 	.word	0x00000000
        /*0778*/ 	.word	0x00000070
        /*077c*/ 	.short	0x010a
        /*077e*/ 	.byte	0xff
	.zero		1


	//   ....[105]....
        /*0780*/ 	.word	0x00007790
        /*0784*/ 	.word	0x00000000
        /*0788*/ 	.word	0x00000068
        /*078c*/ 	.short	0x010a
        /*078e*/ 	.byte	0xff
	.zero		1


	//   ....[106]....
        /*0790*/ 	.word	0x000077f0
        /*0794*/ 	.word	0x00000003
        /*0798*/ 	.word	0x00000050
        /*079c*/ 	.short	0x010a
        /*079e*/ 	.byte	0xff
	.zero		1


	//   ....[107]....
        /*07a0*/ 	.word	0x00007850
        /*07a4*/ 	.word	0x00000003
        /*07a8*/ 	.word	0x00000058
        /*07ac*/ 	.short	0x010a
        /*07ae*/ 	.byte	0xff
	.zero		1


	//   ....[108]....
        /*07b0*/ 	.word	0x000078b0
        /*07b4*/ 	.word	0x00000000
        /*07b8*/ 	.word	0x00000050
        /*07bc*/ 	.short	0x010a
        /*07be*/ 	.byte	0xff
	.zero		1


	//   ....[109]....
        /*07c0*/ 	.word	0x00007900
        /*07c4*/ 	.word	0x00000000
        /*07c8*/ 	.word	0x00000070
        /*07cc*/ 	.short	0x010a
        /*07ce*/ 	.byte	0xff
	.zero		1


	//   ....[110]....
        /*07d0*/ 	.word	0x00007950
        /*07d4*/ 	.word	0x00000000
        /*07d8*/ 	.word	0x00000040
        /*07dc*/ 	.short	0x010a
        /*07de*/ 	.byte	0xff
	.zero		1


	//   ....[111]....
        /*07e0*/ 	.word	0x000079a0
        /*07e4*/ 	.word	0x00000071
        /*07e8*/ 	.word	0x00000090
        /*07ec*/ 	.short	0x010a
        /*07ee*/ 	.byte	0xff
	.zero		1


	//   ....[112]....
        /*07f0*/ 	.word	0x000079f0
        /*07f4*/ 	.word	0x00000020
        /*07f8*/ 	.word	0x00000040
        /*07fc*/ 	.short	0x010a
        /*07fe*/ 	.byte	0xff
	.zero		1


	//----- nvinfo : EIATTR_NUM_MBARRIERS
	.align		4
.L_47:
        /*0800*/ 	.byte	0x03, 0x38
        /*0802*/ 	.short	0x001e


	//----- nvinfo : EIATTR_EXIT_INSTR_OFFSETS
	.align		4
        /*0804*/ 	.byte	0x04, 0x1c
        /*0806*/ 	.short	(.L_49 - .L_48)


	//   ....[0]....
.L_48:
        /*0808*/ 	.word	0x000024d0


	//   ....[1]....
        /*080c*/ 	.word	0x000029c0


	//   ....[2]....
        /*0810*/ 	.word	0x00002a20


	//   ....[3]....
        /*0814*/ 	.word	0x000038a0


	//   ....[4]....
        /*0818*/ 	.word	0x000045b0


	//   ....[5]....
        /*081c*/ 	.word	0x000045f0


	//   ....[6]....
        /*0820*/ 	.word	0x000070b0


	//----- nvinfo : EIATTR_MAX_THREADS
	.align		4
.L_49:
        /*0824*/ 	.byte	0x04, 0x05
        /*0826*/ 	.short	(.L_51 - .L_50)
.L_50:
        /*0828*/ 	.word	0x00000100
        /*082c*/ 	.word	0x00000001
        /*0830*/ 	.word	0x00000001


	//----- nvinfo : EIATTR_CRS_STACK_SIZE
	.align		4
.L_51:
        /*0834*/ 	.byte	0x04, 0x1e
        /*0836*/ 	.short	(.L_53 - .L_52)
.L_52:
        /*0838*/ 	.word	0x00000000


	//----- nvinfo : EIATTR_CBANK_PARAM_SIZE
	.align		4
.L_53:
        /*083c*/ 	.byte	0x03, 0x19
        /*083e*/ 	.short	0x0800


	//----- nvinfo : EIATTR_PARAM_CBANK
	.align		4
        /*0840*/ 	.byte	0x04, 0x0a
        /*0842*/ 	.short	(.L_55 - .L_54)
	.align		4
.L_54:
        /*0844*/ 	.word	index@(.nv.constant0._ZN7cutlass13device_kernelINS_4gemm6kernel13GemmUniversalIN4cute5tupleIJiiiiEEENS1_10collective13CollectiveMmaINS1_35MainloopSm100TmaUmmaWarpSpecializedILi4ELi2ELi4ENS5_IJNS4_1CILi1EEESB_SB_EEEEENS5_IJNSA_ILi64EEENSA_ILi128EEESE_EEENS_12float_e5m2_tENS5_IJlSB_lEEESH_SI_NS4_8TiledMMAINS4_8MMA_AtomIJNS4_10MMA_TraitsINS4_19SM100_MMA_F8F6F4_SSEJSH_SH_fSE_SF_NS4_17integral_constantINS4_4UMMA5MajorELSP_0EEESQ_NSN_INSO_7ScaleInELSR_0EEESS_EEEEEENS4_6LayoutISC_NS5_IJNSA_ILi0EEESW_SW_EEEEENS5_IJNS4_10UnderscoreESZ_SZ_EEEEENS4_13SM90_TMA_LOADENS4_14ComposedLayoutINS4_7SwizzleILi2ELi4ELi3EEENS4_18smem_ptr_flag_bitsILi8EEENSV_INS5_IJNSA_ILi8EEESE_EEENS5_IJSE_SB_EEEEEEEvNS4_8identityES12_S1C_vS1D_EENS_8epilogue10collective18CollectiveEpilogueINS1F_23Sm100TmaWarpSpecializedILi2ELi2ELi32ELb0ELb0EEEJSG_NS5_IJNSV_ISE_SB_EES1K_EEESH_SI_SH_SI_NS1F_6fusion15FusionCallbacksIS1J_NS1M_17LinearCombinationISH_fSH_fLNS_15FloatRoundStyleE2EEESG_S1L_JEEENS4_5SM1004TMEM4LOAD26SM100_TMEM_LOAD_16dp32b32xES12_S1C_NS4_39AutoVectorizingCopyWithAssumedAlignmentILi128EEENS4_14SM90_TMA_STOREES1C_S1X_S1X_EEEvvEEEEvNT_6ParamsE)
        /*0848*/ 	.short	0x0380
        /*084a*/ 	.short	0x0800


	//----- nvinfo : EIATTR_SW_WAR
	.align		4
.L_55:
        /*084c*/ 	.byte	0x04, 0x36
        /*084e*/ 	.short	(.L_57 - .L_56)
.L_56:
        /*0850*/ 	.word	0x00000008
.L_57:


//--------------------- .nv.callgraph             --------------------------
	.section	.nv.callgraph,"",@"SHT_CUDA_CALLGRAPH"
	.align	4
	.sectionentsize	8
	.align		4
        /*0000*/ 	.word	0x00000000
	.align		4
        /*0004*/ 	.word	0xffffffff
	.align		4
        /*0008*/ 	.word	index@(_ZN7cutlass13device_kernelINS_4gemm6kernel13GemmUniversalIN4cute5tupleIJiiiiEEENS1_10collective13CollectiveMmaINS1_35MainloopSm100TmaUmmaWarpSpecializedILi4ELi2ELi4ENS5_IJNS4_1CILi1EEESB_SB_EEEEENS5_IJNSA_ILi64EEENSA_ILi128EEESE_EEENS_12float_e5m2_tENS5_IJlSB_lEEESH_SI_NS4_8TiledMMAINS4_8MMA_AtomIJNS4_10MMA_TraitsINS4_19SM100_MMA_F8F6F4_SSEJSH_SH_fSE_SF_NS4_17integral_constantINS4_4UMMA5MajorELSP_0EEESQ_NSN_INSO_7ScaleInELSR_0EEESS_EEEEEENS4_6LayoutISC_NS5_IJNSA_ILi0EEESW_SW_EEEEENS5_IJNS4_10UnderscoreESZ_SZ_EEEEENS4_13SM90_TMA_LOADENS4_14ComposedLayoutINS4_7SwizzleILi2ELi4ELi3EEENS4_18smem_ptr_flag_bitsILi8EEENSV_INS5_IJNSA_ILi8EEESE_EEENS5_IJSE_SB_EEEEEEEvNS4_8identityES12_S1C_vS1D_EENS_8epilogue10collective18CollectiveEpilogueINS1F_23Sm100TmaWarpSpecializedILi2ELi2ELi32ELb0ELb0EEEJSG_NS5_IJNSV_ISE_SB_EES1K_EEESH_SI_SH_SI_NS1F_6fusion15FusionCallbacksIS1J_NS1M_17LinearCombinationISH_fSH_fLNS_15FloatRoundStyleE2EEESG_S1L_JEEENS4_5SM1004TMEM4LOAD26SM100_TMEM_LOAD_16dp32b32xES12_S1C_NS4_39AutoVectorizingCopyWithAssumedAlignmentILi128EEENS4_14SM90_TMA_STOREES1C_S1X_S1X_EEEvvEEEEvNT_6ParamsE)
	.align		4
        /*000c*/ 	.word	index@(__assertfail)
	.align		4
        /*0010*/ 	.word	0x00000000
	.align		4
        /*0014*/ 	.word	0xfffffffe
	.align		4
        /*0018*/ 	.word	0x00000000
	.align		4
        /*001c*/ 	.word	0xfffffffd
	.align		4
        /*0020*/ 	.word	0x00000000
	.align		4
        /*0024*/ 	.word	0xfffffffc


//--------------------- .nv.constant4             --------------------------
	.section	.nv.constant4,"a",@progbits
	.align	8
	.align		8
.nv.constant4:
        /*0000*/ 	.dword	__assertfail
	.align		8
        /*0008*/ 	.dword	__unnamed_1
	.align		8
        /*0010*/ 	.dword	__unnamed_2
	.align		8
        /*0018*/ 	.dword	_ZN40_INTERNAL_61365702_4_k_cu_64eb0409_264974cuda3std3__45__cpo5beginE
	.align		8
        /*0020*/ 	.dword	_ZN40_INTERNAL_61365702_4_k_cu_64eb0409_264974cuda3std3__45__cpo3endE
	.align		8
        /*0028*/ 	.dword	_ZN40_INTERNAL_61365702_4_k_cu_64eb0409_264974cuda3std3__45__cpo6cbeginE
	.align		8
        /*0030*/ 	.dword	_ZN40_INTERNAL_61365702_4_k_cu_64eb0409_264974cuda3std3__45__cpo4cendE
	.align		8
        /*0038*/ 	.dword	_ZN40_INTERNAL_61365702_4_k_cu_64eb0409_264974cuda3std3__442_GLOBAL__N__61365702_4_k_cu_64eb0409_264976ignoreE
	.align		8
        /*0040*/ 	.dword	_ZN40_INTERNAL_61365702_4_k_cu_64eb0409_264974cuda3std3__419piecewise_constructE
	.align		8
        /*0048*/ 	.dword	_ZN40_INTERNAL_61365702_4_k_cu_64eb0409_264974cuda3std3__48in_placeE
	.align		8
        /*0050*/ 	.dword	_ZN40_INTERNAL_61365702_4_k_cu_64eb0409_264974cuda3std6ranges3__45__cpo4swapE
	.align		8
        /*0058*/ 	.dword	_ZN40_INTERNAL_61365702_4_k_cu_64eb0409_264974cuda3std6ranges3__45__cpo9iter_moveE
	.align		8
        /*0060*/ 	.dword	_ZN40_INTERNAL_61365702_4_k_cu_64eb0409_264974cute7productE
	.align		8
        /*0068*/ 	.dword	_ZN40_INTERNAL_61365702_4_k_cu_64eb0409_264974cute1_E
	.align		8
        /*0070*/ 	.dword	$str$25
	.align		8
        /*0078*/ 	.dword	$str$26
	.align		8
        /*0080*/ 	.dword	$str$27
	.align		8
        /*0088*/ 	.dword	$str$28


//--------------------- .text._ZN7cutlass13device_kernelINS_4gemm6kernel13GemmUniversalIN4cute5tupleIJiiiiEEENS1_10collective13CollectiveMmaINS1_35MainloopSm100TmaUmmaWarpSpecializedILi4ELi2ELi4ENS5_IJNS4_1CILi1EEESB_SB_EEEEENS5_IJNSA_ILi64EEENSA_ILi128EEESE_EEENS_12float_e5m2_tENS5_IJlSB_lEEESH_SI_NS4_8TiledMMAINS4_8MMA_AtomIJNS4_10MMA_TraitsINS4_19SM100_MMA_F8F6F4_SSEJSH_SH_fSE_SF_NS4_17integral_constantINS4_4UMMA5MajorELSP_0EEESQ_NSN_INSO_7ScaleInELSR_0EEESS_EEEEEENS4_6LayoutISC_NS5_IJNSA_ILi0EEESW_SW_EEEEENS5_IJNS4_10UnderscoreESZ_SZ_EEEEENS4_13SM90_TMA_LOADENS4_14ComposedLayoutINS4_7SwizzleILi2ELi4ELi3EEENS4_18smem_ptr_flag_bitsILi8EEENSV_INS5_IJNSA_ILi8EEESE_EEENS5_IJSE_SB_EEEEEEEvNS4_8identityES12_S1C_vS1D_EENS_8epilogue10collective18CollectiveEpilogueINS1F_23Sm100TmaWarpSpecializedILi2ELi2ELi32ELb0ELb0EEEJSG_NS5_IJNSV_ISE_SB_EES1K_EEESH_SI_SH_SI_NS1F_6fusion15FusionCallbacksIS1J_NS1M_17LinearCombinationISH_fSH_fLNS_15FloatRoundStyleE2EEESG_S1L_JEEENS4_5SM1004TMEM4LOAD26SM100_TMEM_LOAD_16dp32b32xES12_S1C_NS4_39AutoVectorizingCopyWithAssumedAlignmentILi128EEENS4_14SM90_TMA_STOREES1C_S1X_S1X_EEEvvEEEEvNT_6ParamsE --------------------------
	.section	.text._ZN7cutlass13device_kernelINS_4gemm6kernel13GemmUniversalIN4cute5tupleIJiiiiEEENS1_10collective13CollectiveMmaINS1_35MainloopSm100TmaUmmaWarpSpecializedILi4ELi2ELi4ENS5_IJNS4_1CILi1EEESB_SB_EEEEENS5_IJNSA_ILi64EEENSA_ILi128EEESE_EEENS_12float_e5m2_tENS5_IJlSB_lEEESH_SI_NS4_8TiledMMAINS4_8MMA_AtomIJNS4_10MMA_TraitsINS4_19SM100_MMA_F8F6F4_SSEJSH_SH_fSE_SF_NS4_17integral_constantINS4_4UMMA5MajorELSP_0EEESQ_NSN_INSO_7ScaleInELSR_0EEESS_EEEEEENS4_6LayoutISC_NS5_IJNSA_ILi0EEESW_SW_EEEEENS5_IJNS4_10UnderscoreESZ_SZ_EEEEENS4_13SM90_TMA_LOADENS4_14ComposedLayoutINS4_7SwizzleILi2ELi4ELi3EEENS4_18smem_ptr_flag_bitsILi8EEENSV_INS5_IJNSA_ILi8EEESE_EEENS5_IJSE_SB_EEEEEEEvNS4_8identityES12_S1C_vS1D_EENS_8epilogue10collective18CollectiveEpilogueINS1F_23Sm100TmaWarpSpecializedILi2ELi2ELi32ELb0ELb0EEEJSG_NS5_IJNSV_ISE_SB_EES1K_EEESH_SI_SH_SI_NS1F_6fusion15FusionCallbacksIS1J_NS1M_17LinearCombinationISH_fSH_fLNS_15FloatRoundStyleE2EEESG_S1L_JEEENS4_5SM1004TMEM4LOAD26SM100_TMEM_LOAD_16dp32b32xES12_S1C_NS4_39AutoVectorizingCopyWithAssumedAlignmentILi128EEENS4_14SM90_TMA_STOREES1C_S1X_S1X_EEEvvEEEEvNT_6ParamsE,"ax",@progbits
	.align	128
.text._ZN7cutlass13device_kernelINS_4gemm6kernel13GemmUniversalIN4cute5tupleIJiiiiEEENS1_10collective13CollectiveMmaINS1_35MainloopSm100TmaUmmaWarpSpecializedILi4ELi2ELi4ENS5_IJNS4_1CILi1EEESB_SB_EEEEENS5_IJNSA_ILi64EEENSA_ILi128EEESE_EEENS_12float_e5m2_tENS5_IJlSB_lEEESH_SI_NS4_8TiledMMAINS4_8MMA_AtomIJNS4_10MMA_TraitsINS4_19SM100_MMA_F8F6F4_SSEJSH_SH_fSE_SF_NS4_17integral_constantINS4_4UMMA5MajorELSP_0EEESQ_NSN_INSO_7ScaleInELSR_0EEESS_EEEEEENS4_6LayoutISC_NS5_IJNSA_ILi0EEESW_SW_EEEEENS5_IJNS4_10UnderscoreESZ_SZ_EEEEENS4_13SM90_TMA_LOADENS4_14ComposedLayoutINS4_7SwizzleILi2ELi4ELi3EEENS4_18smem_ptr_flag_bitsILi8EEENSV_INS5_IJNSA_ILi8EEESE_EEENS5_IJSE_SB_EEEEEEEvNS4_8identityES12_S1C_vS1D_EENS_8epilogue10collective18CollectiveEpilogueINS1F_23Sm100TmaWarpSpecializedILi2ELi2ELi32ELb0ELb0EEEJSG_NS5_IJNSV_ISE_SB_EES1K_EEESH_SI_SH_SI_NS1F_6fusion15FusionCallbacksIS1J_NS1M_17LinearCombinationISH_fSH_fLNS_15FloatRoundStyleE2EEESG_S1L_JEEENS4_5SM1004TMEM4LOAD26SM100_TMEM_LOAD_16dp32b32xES12_S1C_NS4_39AutoVectorizingCopyWithAssumedAlignmentILi128EEENS4_14SM90_TMA_STOREES1C_S1X_S1X_EEEvvEEEEvNT_6ParamsE:
        .type           _ZN7cutlass13device_kernelINS_4gemm6kernel13GemmUniversalIN4cute5tupleIJiiiiEEENS1_10collective13CollectiveMmaINS1_35MainloopSm100TmaUmmaWarpSpecializedILi4ELi2ELi4ENS5_IJNS4_1CILi1EEESB_SB_EEEEENS5_IJNSA_ILi64EEENSA_ILi128EEESE_EEENS_12float_e5m2_tENS5_IJlSB_lEEESH_SI_NS4_8TiledMMAINS4_8MMA_AtomIJNS4_10MMA_TraitsINS4_19SM100_MMA_F8F6F4_SSEJSH_SH_fSE_SF_NS4_17integral_constantINS4_4UMMA5MajorELSP_0EEESQ_NSN_INSO_7ScaleInELSR_0EEESS_EEEEEENS4_6LayoutISC_NS5_IJNSA_ILi0EEESW_SW_EEEEENS5_IJNS4_10UnderscoreESZ_SZ_EEEEENS4_13SM90_TMA_LOADENS4_14ComposedLayoutINS4_7SwizzleILi2ELi4ELi3EEENS4_18smem_ptr_flag_bitsILi8EEENSV_INS5_IJNSA_ILi8EEESE_EEENS5_IJSE_SB_EEEEEEEvNS4_8identityES12_S1C_vS1D_EENS_8epilogue10collective18CollectiveEpilogueINS1F_23Sm100TmaWarpSpecializedILi2ELi2ELi32ELb0ELb0EEEJSG_NS5_IJNSV_ISE_SB_EES1K_EEESH_SI_SH_SI_NS1F_6fusion15FusionCallbacksIS1J_NS1M_17LinearCombinationISH_fSH_fLNS_15FloatRoundStyleE2EEESG_S1L_JEEENS4_5SM1004TMEM4LOAD26SM100_TMEM_LOAD_16dp32b32xES12_S1C_NS4_39AutoVectorizingCopyWithAssumedAlignmentILi128EEENS4_14SM90_TMA_STOREES1C_S1X_S1X_EEEvvEEEEvNT_6ParamsE,@function
        .size           _ZN7cutlass13device_kernelINS_4gemm6kernel13GemmUniversalIN4cute5tupleIJiiiiEEENS1_10collective13CollectiveMmaINS1_35MainloopSm100TmaUmmaWarpSpecializedILi4ELi2ELi4ENS5_IJNS4_1CILi1EEESB_SB_EEEEENS5_IJNSA_ILi64EEENSA_ILi128EEESE_EEENS_12float_e5m2_tENS5_IJlSB_lEEESH_SI_NS4_8TiledMMAINS4_8MMA_AtomIJNS4_10MMA_TraitsINS4_19SM100_MMA_F8F6F4_SSEJSH_SH_fSE_SF_NS4_17integral_constantINS4_4UMMA5MajorELSP_0EEESQ_NSN_INSO_7ScaleInELSR_0EEESS_EEEEEENS4_6LayoutISC_NS5_IJNSA_ILi0EEESW_SW_EEEEENS5_IJNS4_10UnderscoreESZ_SZ_EEEEENS4_13SM90_TMA_LOADENS4_14ComposedLayoutINS4_7SwizzleILi2ELi4ELi3EEENS4_18smem_ptr_flag_bitsILi8EEENSV_INS5_IJNSA_ILi8EEESE_EEENS5_IJSE_SB_EEEEEEEvNS4_8identityES12_S1C_vS1D_EENS_8epilogue10collective18CollectiveEpilogueINS1F_23Sm100TmaWarpSpecializedILi2ELi2ELi32ELb0ELb0EEEJSG_NS5_IJNSV_ISE_SB_EES1K_EEESH_SI_SH_SI_NS1F_6fusion15FusionCallbacksIS1J_NS1M_17LinearCombinationISH_fSH_fLNS_15FloatRoundStyleE2EEESG_S1L_JEEENS4_5SM1004TMEM4LOAD26SM100_TMEM_LOAD_16dp32b32xES12_S1C_NS4_39AutoVectorizingCopyWithAssumedAlignmentILi128EEENS4_14SM90_TMA_STOREES1C_S1X_S1X_EEEvvEEEEvNT_6ParamsE,(.L_x_142 - _ZN7cutlass13device_kernelINS_4gemm6kernel13GemmUniversalIN4cute5tupleIJiiiiEEENS1_10collective13CollectiveMmaINS1_35MainloopSm100TmaUmmaWarpSpecializedILi4ELi2ELi4ENS5_IJNS4_1CILi1EEESB_SB_EEEEENS5_IJNSA_ILi64EEENSA_ILi128EEESE_EEENS_12float_e5m2_tENS5_IJlSB_lEEESH_SI_NS4_8TiledMMAINS4_8MMA_AtomIJNS4_10MMA_TraitsINS4_19SM100_MMA_F8F6F4_SSEJSH_SH_fSE_SF_NS4_17integral_constantINS4_4UMMA5MajorELSP_0EEESQ_NSN_INSO_7ScaleInELSR_0EEESS_EEEEEENS4_6LayoutISC_NS5_IJNSA_ILi0EEESW_SW_EEEEENS5_IJNS4_10UnderscoreESZ_SZ_EEEEENS4_13SM90_TMA_LOADENS4_14ComposedLayoutINS4_7SwizzleILi2ELi4ELi3EEENS4_18smem_ptr_flag_bitsILi8EEENSV_INS5_IJNSA_ILi8EEESE_EEENS5_IJSE_SB_EEEEEEEvNS4_8identityES12_S1C_vS1D_EENS_8epilogue10collective18CollectiveEpilogueINS1F_23Sm100TmaWarpSpecializedILi2ELi2ELi32ELb0ELb0EEEJSG_NS5_IJNSV_ISE_SB_EES1K_EEESH_SI_SH_SI_NS1F_6fusion15FusionCallbacksIS1J_NS1M_17LinearCombinationISH_fSH_fLNS_15FloatRoundStyleE2EEESG_S1L_JEEENS4_5SM1004TMEM4LOAD26SM100_TMEM_LOAD_16dp32b32xES12_S1C_NS4_39AutoVectorizingCopyWithAssumedAlignmentILi128EEENS4_14SM90_TMA_STOREES1C_S1X_S1X_EEEvvEEEEvNT_6ParamsE)
        .other          _ZN7cutlass13device_kernelINS_4gemm6kernel13GemmUniversalIN4cute5tupleIJiiiiEEENS1_10collective13CollectiveMmaINS1_35MainloopSm100TmaUmmaWarpSpecializedILi4ELi2ELi4ENS5_IJNS4_1CILi1EEESB_SB_EEEEENS5_IJNSA_ILi64EEENSA_ILi128EEESE_EEENS_12float_e5m2_tENS5_IJlSB_lEEESH_SI_NS4_8TiledMMAINS4_8MMA_AtomIJNS4_10MMA_TraitsINS4_19SM100_MMA_F8F6F4_SSEJSH_SH_fSE_SF_NS4_17integral_constantINS4_4UMMA5MajorELSP_0EEESQ_NSN_INSO_7ScaleInELSR_0EEESS_EEEEEENS4_6LayoutISC_NS5_IJNSA_ILi0EEESW_SW_EEEEENS5_IJNS4_10UnderscoreESZ_SZ_EEEEENS4_13SM90_TMA_LOADENS4_14ComposedLayoutINS4_7SwizzleILi2ELi4ELi3EEENS4_18smem_ptr_flag_bitsILi8EEENSV_INS5_IJNSA_ILi8EEESE_EEENS5_IJSE_SB_EEEEEEEvNS4_8identityES12_S1C_vS1D_EENS_8epilogue10collective18CollectiveEpilogueINS1F_23Sm100TmaWarpSpecializedILi2ELi2ELi32ELb0ELb0EEEJSG_NS5_IJNSV_ISE_SB_EES1K_EEESH_SI_SH_SI_NS1F_6fusion15FusionCallbacksIS1J_NS1M_17LinearCombinationISH_fSH_fLNS_15FloatRoundStyleE2EEESG_S1L_JEEENS4_5SM1004TMEM4LOAD26SM100_TMEM_LOAD_16dp32b32xES12_S1C_NS4_39AutoVectorizingCopyWithAssumedAlignmentILi128EEENS4_14SM90_TMA_STOREES1C_S1X_S1X_EEEvvEEEEvNT_6ParamsE,@"STO_CUDA_ENTRY STV_DEFAULT"
_ZN7cutlass13device_kernelINS_4gemm6kernel13GemmUniversalIN4cute5tupleIJiiiiEEENS1_10collective13CollectiveMmaINS1_35MainloopSm100TmaUmmaWarpSpecializedILi4ELi2ELi4ENS5_IJNS4_1CILi1EEESB_SB_EEEEENS5_IJNSA_ILi64EEENSA_ILi128EEESE_EEENS_12float_e5m2_tENS5_IJlSB_lEEESH_SI_NS4_8TiledMMAINS4_8MMA_AtomIJNS4_10MMA_TraitsINS4_19SM100_MMA_F8F6F4_SSEJSH_SH_fSE_SF_NS4_17integral_constantINS4_4UMMA5MajorELSP_0EEESQ_NSN_INSO_7ScaleInELSR_0EEESS_EEEEEENS4_6LayoutISC_NS5_IJNSA_ILi0EEESW_SW_EEEEENS5_IJNS4_10UnderscoreESZ_SZ_EEEEENS4_13SM90_TMA_LOADENS4_14ComposedLayoutINS4_7SwizzleILi2ELi4ELi3EEENS4_18smem_ptr_flag_bitsILi8EEENSV_INS5_IJNSA_ILi8EEESE_EEENS5_IJSE_SB_EEEEEEEvNS4_8identityES12_S1C_vS1D_EENS_8epilogue10collective18CollectiveEpilogueINS1F_23Sm100TmaWarpSpecializedILi2ELi2ELi32ELb0ELb0EEEJSG_NS5_IJNSV_ISE_SB_EES1K_EEESH_SI_SH_SI_NS1F_6fusion15FusionCallbacksIS1J_NS1M_17LinearCombinationISH_fSH_fLNS_15FloatRoundStyleE2EEESG_S1L_JEEENS4_5SM1004TMEM4LOAD26SM100_TMEM_LOAD_16dp32b32xES12_S1C_NS4_39AutoVectorizingCopyWithAssumedAlignmentILi128EEENS4_14SM90_TMA_STOREES1C_S1X_S1X_EEEvvEEEEvNT_6ParamsE:
[----:B------:R-:W1:Y:S01]  /*0000*/  LDC R1, c[0x0][0x37c] ;  /* 0x0000df00ff017b82 */ /* 0x000e620000000800 */
[----:B------:R-:W2:Y:S01]  /*0010*/  S2R R108, SR_TID.X ;  /* 0x00000000006c7919 */ /* 0x000ea20000002100 */
[----:B------:R-:W3:Y:S01]  /*0020*/  LDCU.64 UR4, c[0x0][0x890] ;  /* 0x00011200ff0477ac */ /* 0x000ee20008000a00 */
[----:B------:R-:W-:Y:S02]  /*0030*/  PRMT R95, RZ, 0x7610, R95 ;  /* 0x00007610ff5f7816 */ /* 0x000fe4000000005f */
[----:B------:R-:W-:Y:S01]  /*0040*/  ELECT P5, URZ, PT ;  /* 0x0000000000ff782f */ /* 0x000fe200038a0000 */
[----:B------:R-:W4:Y:S01]  /*0050*/  LDCU.64 UR46, c[0x0][0x358] ;  /* 0x00006b00ff2e77ac */ /* 0x000f220008000a00 */
[----:B---3--:R-:W-:-:S04]  /*0060*/  UISETP.NE.U32.AND UP0, UPT, UR4, URZ, UPT ;  /* 0x000000ff0400728c */ /* 0x008fc8000bf05070 */
[----:B------:R-:W-:Y:S01]  /*0070*/  UISETP.NE.AND.EX UP0, UPT, UR5, URZ, UPT, UP0 ;  /* 0x000000ff0500728c */ /* 0x000fe2000bf05300 */
[----:B--2---:R-:W-:-:S05]  /*0080*/  SHF.R.U32.HI R101, RZ, 0x5, R108 ;  /* 0x00000005ff657819 */ /* 0x004fca000001166c */
[----:B------:R-:W2:Y:S02]  /*0090*/  SHFL.IDX PT, R0, R101, RZ, 0x1f ;  /* 0x00001fff65007589 */ /* 0x000ea400000e0000 */
[----:B--2---:R-:W-:Y:S01]  /*00a0*/  R2UR UR8, R0 ;  /* 0x00000000000872ca */ /* 0x004fe200000e0000 */
[----:B-1--4-:R-:W-:-:S14]  /*00b0*/  BRA.U UP0, `(.L_x_0) ;  /* 0x00000001002c7547 */ /* 0x012fdc000b800000 */
[----:B------:R-:W1:Y:S02]  /*00c0*/  LDCU.64 UR6, c[0x0][0x888] ;  /* 0x00011100ff0677ac */ /* 0x000e640008000a00 */
[----:B-1----:R-:W-:-:S04]  /*00d0*/  UISETP.NE.U32.AND UP0, UPT, UR6, URZ, UPT ;  /* 0x000000ff0600728c */ /* 0x002fc8000bf05070 */
[----:B------:R-:W-:-:S09]  /*00e0*/  UISETP.NE.AND.EX UP0, UPT, UR7, URZ, UPT, UP0 ;  /* 0x000000ff0700728c */ /* 0x000fd2000bf05300 */
[----:B------:R-:W-:Y:S05]  /*00f0*/  BRA.U !UP0, `(.L_x_1) ;  /* 0x0000000108107547 */ /* 0x000fea000b800000 */
[----:B------:R-:W1:Y:S02]  /*0100*/  LDC.64 R2, c[0x0][0x888] ;  /* 0x00022200ff027b82 */ /* 0x000e640000000a00 */
[----:B-1----:R1:W5:Y:S01]  /*0110*/  LDG.E R49, desc[UR46][R2.64] ;  /* 0x0000002e02317981 */ /* 0x002362000c1e1900 */
[----:B------:R-:W-:Y:S01]  /*0120*/  HFMA2 R95, -RZ, RZ, 0, 5.9604644775390625e-08 ;  /* 0x00000001ff5f7431 */ /* 0x000fe200000001ff */
[----:B------:R-:W-:Y:S05]  /*0130*/  BRA `(.L_x_0) ;  /* 0x00000000000c7947 */ /* 0x000fea0003800000 */
.L_x_1:
[----:B------:R-:W1:Y:S01]  /*0140*/  LDCU UR6, c[0x0][0x880] ;  /* 0x00011000ff0677ac */ /* 0x000e620008000800 */
[----:B------:R-:W-:Y:S01]  /*0150*/  HFMA2 R95, -RZ, RZ, 0, 5.9604644775390625e-08 ;  /* 0x00000001ff5f7431 */ /* 0x000fe200000001ff */
[----:B-1----:R-:W-:-:S07]  /*0160*/  MOV R49, UR6 ;  /* 0x0000000600317c02 */ /* 0x002fce0008000f00 */
.L_x_0:
[----:B------:R-:W2:Y:S02]  /*0170*/  LDCU.64 UR6, c[0x0][0x8b0] ;  /* 0x00011600ff0677ac */ /* 0x000ea40008000a00 */
[----:B--2---:R-:W-:-:S04]  /*0180*/  UISETP.NE.U32.AND UP0, UPT, UR6, URZ, UPT ;  /* 0x000000ff0600728c */ /* 0x004fc8000bf05070 */
[----:B------:R-:W-:-:S09]  /*0190*/  UISETP.NE.AND.EX UP0, UPT, UR7, URZ, UPT, UP0 ;  /* 0x000000ff0700728c */ /* 0x000fd2000bf05300 */
[----:B------:R-:W-:Y:S05]  /*01a0*/  BRA.U UP0, `(.L_x_2) ;  /* 0x0000000100247547 */ /* 0x000fea000b800000 */
[----:B------:R-:W2:Y:S02]  /*01b0*/  LDCU.64 UR6, c[0x0][0x8a8] ;  /* 0x00011500ff0677ac */ /* 0x000ea40008000a00 */
[----:B--2---:R-:W-:-:S04]  /*01c0*/  UISETP.NE.U32.AND UP0, UPT, UR6, URZ, UPT ;  /* 0x000000ff0600728c */ /* 0x004fc8000bf05070 */
[----:B------:R-:W-:-:S09]  /*01d0*/  UISETP.NE.AND.EX UP0, UPT, UR7, URZ, UPT, UP0 ;  /* 0x000000ff0700728c */ /* 0x000fd2000bf05300 */
[----:B------:R-:W-:Y:S05]  /*01e0*/  BRA.U !UP0, `(.L_x_3) ;  /* 0x00000001080c7547 */ /* 0x000fea000b800000 */
[----:B-1----:R-:W1:Y:S02]  /*01f0*/  LDC.64 R2, c[0x0][0x8a8] ;  /* 0x00022a00ff027b82 */ /* 0x002e640000000a00 */
[----:B-1----:R2:W5:Y:S01]  /*0200*/  LDG.E R47, desc[UR46][R2.64] ;  /* 0x0000002e022f7981 */ /* 0x002562000c1e1900 */
[----:B------:R-:W-:Y:S05]  /*0210*/  BRA `(.L_x_2) ;  /* 0x0000000000087947 */ /* 0x000fea0003800000 */
.L_x_3:
[----:B------:R-:W2:Y:S02]  /*0220*/  LDCU UR6, c[0x0][0x8a0] ;  /* 0x00011400ff0677ac */ /* 0x000ea40008000800 */
[----:B--2---:R-:W-:Y:S02]  /*0230*/  MOV R47, UR6 ;  /* 0x00000006002f7c02 */ /* 0x004fe40008000f00 */
.L_x_2:
[----:B------:R-:W-:Y:S01]  /*0240*/  IMAD.U32 R0, RZ, RZ, UR8 ;  /* 0x00000008ff007e24 */ /* 0x000fe2000f8e00ff */
[----:B------:R-:W-:Y:S04]  /*0250*/  BSSY.RECONVERGENT B0, `(.L_x_4) ;  /* 0x000000c000007945 */ /* 0x000fe80003800200 */
[C---:B------:R-:W-:Y:S02]  /*0260*/  ISETP.NE.OR P1, PT, R0.reuse, 0x1, !P5 ;  /* 0x000000010000780c */ /* 0x040fe40006f25670 */
[----:B------:R-:W-:-:S11]  /*0270*/  ISETP.NE.OR P0, PT, R0, 0x3, !P5 ;  /* 0x000000030000780c */ /* 0x000fd60006f05670 */
[----:B------:R-:W-:Y:S05]  /*0280*/  @P1 BRA `(.L_x_5) ;  /* 0x0000000000201947 */ /* 0x000fea0003800000 */
[----:B------:R-:W3:Y:S02]  /*0290*/  LDCU.64 UR6, c[0x0][0x348] ;  /* 0x00006900ff0677ac */ /* 0x000ee40008000a00 */
[----:B---3--:R-:W-:Y:S02]  /*02a0*/  UIADD3 UR10, UP1, UPT, UR6, 0x80, URZ ;  /* 0x00000080060a7890 */ /* 0x008fe4000ff3e0ff */
[----:B------:R-:W-:Y:S02]  /*02b0*/  UIADD3 UR6, UP0, UPT, UR6, 0x180, URZ ;  /* 0x0000018006067890 */ /* 0x000fe4000ff1e0ff */
[----:B------:R-:W-:Y:S02]  /*02c0*/  UIADD3.X UR11, UPT, UPT, URZ, UR7, URZ, UP1, !UPT ;  /* 0x00000007ff0b7290 */ /* 0x000fe40008ffe4ff */
[----:B------:R-:W-:-:S07]  /*02d0*/  UIADD3.X UR7, UPT, UPT, URZ, UR7, URZ, UP0, !UPT ;  /* 0x00000007ff077290 */ /* 0x000fce00087fe4ff */
[----:B------:R3:W-:Y:S02]  /*02e0*/  UTMACCTL.PF [UR10] ;  /* 0x000000000a0079b9 */ /* 0x0007e40008040000 */
[----:B------:R3:W-:Y:S02]  /*02f0*/  UTMACCTL.PF [UR6] ;  /* 0x00000000060079b9 */ /* 0x0007e40008040000 */
[----:B---3--:R-:W-:Y:S01]  /*0300*/  NOP ;  /* 0x0000000000007918 */ /* 0x008fe20000000000 */
.L_x_5:
[----:B------:R-:W-:Y:S05]  /*0310*/  BSYNC.RECONVERGENT B0 ;  /* 0x0000000000007941 */ /* 0x000fea0003800200 */
.L_x_4:
[----:B------:R-:W-:Y:S04]  /*0320*/  BSSY.RECONVERGENT B0, `(.L_x_6) ;  /* 0x000000a000007945 */ /* 0x000fe80003800200 */
        /* <DEDUP_REMOVED lines=9> */
.L_x_7:
[----:B------:R-:W-:Y:S05]  /*03c0*/  BSYNC.RECONVERGENT B0 ;  /* 0x0000000000007941 */ /* 0x000fea0003800200 */
.L_x_6:
[----:B------:R-:W3:Y:S01]  /*03d0*/  LDCU.64 UR6, c[0x0][0x888] ;  /* 0x00011100ff0677ac */ /* 0x000ee20008000a00 */
[----:B------:R-:W-:Y:S02]  /*03e0*/  UISETP.EQ.U32.AND UP1, UPT, UR4, URZ, UPT ;  /* 0x000000ff0400728c */ /* 0x000fe4000bf22070 */
[----:B------:R-:W-:Y:S02]  /*03f0*/  UPLOP3.LUT UP2, UPT, UPT, UPT, UPT, 0x80, 0x8 ;  /* 0x000000000008789c */ /* 0x000fe40003f4f070 */
[----:B---3--:R-:W-:-:S04]  /*0400*/  UISETP.NE.U32.AND UP0, UPT, UR6, URZ, UPT ;  /* 0x000000ff0600728c */ /* 0x008fc8000bf05070 */
[----:B------:R-:W-:-:S04]  /*0410*/  UISETP.NE.AND.EX UP0, UPT, UR7, URZ, UPT, UP0 ;  /* 0x000000ff0700728c */ /* 0x000fc8000bf05300 */
[----:B------:R-:W-:-:S04]  /*0420*/  UISETP.EQ.OR.EX UP3, UPT, UR5, URZ, !UP0, UP1 ;  /* 0x000000ff0500728c */ /* 0x000fc8000c762710 */
[----:B------:R-:W-:-:S05]  /*0430*/  UP2UR UR50, UPR, URZ, 0x8 ;  /* 0x00000008ff327883 */ /* 0x000fca0008000000 */
[----:B------:R-:W-:Y:S07]  /*0440*/  BRA.U !UP3, `(.L_x_8) ;  /* 0x000000010b207547 */ /* 0x000fee000b800000 */
[----:B------:R-:W-:Y:S01]  /*0450*/  UISETP.NE.U32.AND UP2, UPT, UR4, URZ, UPT ;  /* 0x000000ff0400728c */ /* 0x000fe2000bf45070 */
[----:B-----5:R-:W-:Y:S01]  /*0460*/  FSETP.NEU.AND P0, PT, R49, RZ, PT ;  /* 0x000000ff3100720b */ /* 0x020fe20003f0d000 */
[----:B------:R-:W-:Y:S02]  /*0470*/  USEL UR4, URZ, 0xffffffff, UP0 ;  /* 0xffffffffff047887 */ /* 0x000fe40008000000 */
[----:B------:R-:W-:-:S10]  /*0480*/  UISETP.NE.AND.EX UP2, UPT, UR5, URZ, UPT, UP2 ;  /* 0x000000ff0500728c */ /* 0x000fd4000bf45320 */
[----:B------:R-:W-:Y:S01]  /*0490*/  VOTEU.ANY UP1, P0 ;  /* 0x0000000000ff7886 */ /* 0x000fe20000020100 */
[----:B------:R-:W-:-:S04]  /*04a0*/  @!UP2 USEL UR4, URZ, 0xffffffff, UP1 ;  /* 0xffffffffff04a887 */ /* 0x000fc80008800000 */
[----:B------:R-:W-:-:S04]  /*04b0*/  ULOP3.LUT UR4, UR4, 0x1, URZ, 0xc0, !UPT ;  /* 0x0000000104047892 */ /* 0x000fc8000f8ec0ff */
[----:B------:R-:W-:-:S11]  /*04c0*/  UISETP.NE.U32.AND UP2, UPT, UR4, 0x1, UPT ;  /* 0x000000010400788c */ /* 0x000fd6000bf45070 */
.L_x_8:
[----:B-12---:R-:W1:Y:S01]  /*04d0*/  SHFL.IDX PT, R2, R101, RZ, 0x1f ;  /* 0x00001fff65027589 */ /* 0x006e6200000e0000 */
[----:B------:R-:W-:-:S04]  /*04e0*/  UISETP.NE.AND UP1, UPT, UR8, 0x2, UPT ;  /* 0x000000020800788c */ /* 0x000fc8000bf25270 */
[----:B------:R-:W-:Y:S01]  /*04f0*/  USEL UR6, URZ, 0x1, UP1 ;  /* 0x00000001ff067887 */ /* 0x000fe20008800000 */
[----:B-1----:R-:W-:-:S13]  /*0500*/  ISETP.NE.AND P0, PT, R2, RZ, PT ;  /* 0x000000ff0200720c */ /* 0x002fda0003f05270 */
[----:B------:R-:W-:Y:S05]  /*0510*/  @P0 BRA `(.L_x_9) ;  /* 0x0000000000480947 */ /* 0x000fea0003800000 */
[----:B------:R-:W1:Y:S01]  /*0520*/  S2UR UR5, SR_CgaCtaId ;  /* 0x00000000000579c3 */ /* 0x000e620000008800 */
[----:B------:R-:W-:Y:S01]  /*0530*/  UMOV UR7, 0x400 ;  /* 0x0000040000077882 */ /* 0x000fe20000000000 */
[----:B------:R-:W-:Y:S01]  /*0540*/  UMOV UR4, 0x1 ;  /* 0x0000000100047882 */ /* 0x000fe20000000000 */
[----:B------:R-:W-:Y:S01]  /*0550*/  ELECT P0, URZ, PT ;  /* 0x0000000000ff782f */ /* 0x000fe20003800000 */
[----:B------:R-:W-:-:S04]  /*0560*/  UIADD3 UR10, UPT, UPT, -UR4, 0x100000, URZ ;  /* 0x00100000040a7890 */ /* 0x000fc8000fffe1ff */
[----:B------:R-:W-:Y:S02]  /*0570*/  USHF.L.U32 UR11, UR10, 0xb, URZ ;  /* 0x0000000b0a0b7899 */ /* 0x000fe400080006ff */
[----:B------:R-:W-:Y:S02]  /*0580*/  USHF.L.U32 UR10, UR10, 0x1, URZ ;  /* 0x000000010a0a7899 */ /* 0x000fe400080006ff */
[----:B-1----:R-:W-:Y:S01]  /*0590*/  ULEA UR5, UR5, UR7, 0x18 ;  /* 0x0000000705057291 */ /* 0x002fe2000f8ec0ff */
[----:B------:R-:W1:Y:S11]  /*05a0*/  FENCE.VIEW.ASYNC.S ;  /* 0x00000000000073c6 */ /* 0x000e760000000000 */
[----:B-1----:R1:W2:Y:S01]  /*05b0*/  SYNCS.EXCH.64 URZ, [UR5], UR10 ;  /* 0x0000000a05ff75b2 */ /* 0x0022a20008000100 */
[----:B------:R1:W3:Y:S01]  /*05c0*/  SYNCS.EXCH.64 URZ, [UR5+0x20], UR10 ;  /* 0x0000200a05ff75b2 */ /* 0x0002e20008000100 */
[----:B------:R1:W4:Y:S01]  /*05d0*/  SYNCS.EXCH.64 URZ, [UR5+0x8], UR10 ;  /* 0x0000080a05ff75b2 */ /* 0x0003220008000100 */
[----:B------:R1:W1:Y:S01]  /*05e0*/  SYNCS.EXCH.64 URZ, [UR5+0x28], UR10 ;  /* 0x0000280a05ff75b2 */ /* 0x0002620008000100 */
[----:B------:R1:W1:Y:S01]  /*05f0*/  SYNCS.EXCH.64 URZ, [UR5+0x10], UR10 ;  /* 0x0000100a05ff75b2 */ /* 0x0002620008000100 */
[----:B------:R1:W1:Y:S01]  /*0600*/  SYNCS.EXCH.64 URZ, [UR5+0x30], UR10 ;  /* 0x0000300a05ff75b2 */ /* 0x0002620008000100 */
[----:B------:R1:W1:Y:S01]  /*0610*/  SYNCS.EXCH.64 URZ, [UR5+0x18], UR10 ;  /* 0x0000180a05ff75b2 */ /* 0x0002620008000100 */
[----:B------:R1:W1:Y:S01]  /*0620*/  SYNCS.EXCH.64 URZ, [UR5+0x38], UR10 ;  /* 0x0000380a05ff75b2 */ /* 0x0002620008000100 */
[----:B------:R-:W-:Y:S01]  /*0630*/  NOP ;  /* 0x0000000000007918 */ /* 0x000fe20000000000 */
.L_x_9:
[----:B------:R-:W2:Y:S01]  /*0640*/  SHFL.IDX PT, R2, R101, RZ, 0x1f ;  /* 0x00001fff65027589 */ /* 0x000ea200000e0000 */
[----:B------:R-:W-:Y:S01]  /*0650*/  NOP ;  /* 0x0000000000007918 */ /* 0x000fe20000000000 */
[----:B--2---:R-:W-:-:S13]  /*0660*/  ISETP.NE.AND P0, PT, R2, 0x1, PT ;  /* 0x000000010200780c */ /* 0x004fda0003f05270 */
[----:B------:R-:W-:Y:S05]  /*0670*/  @P0 BRA `(.L_x_10) ;  /* 0x0000000000480947 */ /* 0x000fea0003800000 */
[----:B------:R-:W2:Y:S01]  /*0680*/  S2UR UR7, SR_CgaCtaId ;  /* 0x00000000000779c3 */ /* 0x000ea20000008800 */
[----:B------:R-:W-:Y:S01]  /*0690*/  UMOV UR9, 0x400 ;  /* 0x0000040000097882 */ /* 0x000fe20000000000 */
[----:B-1----:R-:W-:Y:S01]  /*06a0*/  UMOV UR5, 0x20 ;  /* 0x0000002000057882 */ /* 0x002fe20000000000 */
[----:B------:R-:W-:Y:S01]  /*06b0*/  UMOV UR4, 0x80 ;  /* 0x0000008000047882 */ /* 0x000fe20000000000 */
[----:B------:R-:W-:-:S04]  /*06c0*/  UIADD3 UR10, UPT, UPT, -UR5, 0x100000, URZ ;  /* 0x00100000050a7890 */ /* 0x000fc8000fffe1ff */
[----:B------:R-:W-:Y:S02]  /*06d0*/  USHF.L.U32 UR11, UR10, 0xb, URZ ;  /* 0x0000000b0a0b7899 */ /* 0x000fe400080006ff */
[----:B------:R-:W-:Y:S02]  /*06e0*/  USHF.L.U32 UR10, UR10, 0x1, URZ ;  /* 0x000000010a0a7899 */ /* 0x000fe400080006ff */
[----:B------:R-:W-:-:S04]  /*06f0*/  UIADD3 UR4, UPT, UPT, -UR4, 0x100000, URZ ;  /* 0x0010000004047890 */ /* 0x000fc8000fffe1ff */
[----:B------:R-:W-:Y:S02]  /*0700*/  USHF.L.U32 UR5, UR4, 0xb, URZ ;  /* 0x0000000b04057899 */ /* 0x000fe400080006ff */
[----:B------:R-:W-:Y:S01]  /*0710*/  USHF.L.U32 UR4, UR4, 0x1, URZ ;  /* 0x0000000104047899 */ /* 0x000fe200080006ff */
[----:B------:R-:W-:Y:S01]  /*0720*/  ELECT P0, URZ, PT ;  /* 0x0000000000ff782f */ /* 0x000fe20003800000 */
[----:B--2---:R-:W-:Y:S01]  /*0730*/  ULEA UR7, UR7, UR9, 0x18 ;  /* 0x0000000907077291 */ /* 0x004fe2000f8ec0ff */
[----:B------:R-:W1:Y:S11]  /*0740*/  FENCE.VIEW.ASYNC.S ;  /* 0x00000000000073c6 */ /* 0x000e760000000000 */
[----:B-1----:R2:W1:Y:S01]  /*0750*/  SYNCS.EXCH.64 URZ, [UR7+0x40], UR10 ;  /* 0x0000400a07ff75b2 */ /* 0x0024620008000100 */
[----:B------:R2:W1:Y:S01]  /*0760*/  SYNCS.EXCH.64 URZ, [UR7+0x50], UR4 ;  /* 0x0000500407ff75b2 */ /* 0x0004620008000100 */
[----:B------:R2:W1:Y:S01]  /*0770*/  SYNCS.EXCH.64 URZ, [UR7+0x48], UR10 ;  /* 0x0000480a07ff75b2 */ /* 0x0004620008000100 */
[----:B------:R2:W1:Y:S02]  /*0780*/  SYNCS.EXCH.64 URZ, [UR7+0x58], UR4 ;  /* 0x0000580407ff75b2 */ /* 0x0004640008000100 */
[----:B--2---:R-:W-:Y:S01]  /*0790*/  NOP ;  /* 0x0000000000007918 */ /* 0x004fe20000000000 */
.L_x_10:
[----:B------:R-:W2:Y:S01]  /*07a0*/  SHFL.IDX PT, R2, R101, RZ, 0x1f ;  /* 0x00001fff65027589 */ /* 0x000ea200000e0000 */
[----:B------:R-:W-:Y:S01]  /*07b0*/  NOP ;  /* 0x0000000000007918 */ /* 0x000fe20000000000 */
[----:B--2---:R-:W-:-:S13]  /*07c0*/  ISETP.NE.AND P0, PT, R2, 0x3, PT ;  /* 0x000000030200780c */ /* 0x004fda0003f05270 */
[----:B------:R-:W-:Y:S05]  /*07d0*/  @P0 BRA `(.L_x_11) ;  /* 0x0000000000300947 */ /* 0x000fea0003800000 */
[----:B-1----:R-:W1:Y:S01]  /*07e0*/  S2UR UR5, SR_CgaCtaId ;  /* 0x00000000000579c3 */ /* 0x002e620000008800 */
        /* <DEDUP_REMOVED lines=8> */
[----:B-1----:R2:W1:Y:S01]  /*0870*/  SYNCS.EXCH.64 URZ, [UR5+0x60], UR10 ;  /* 0x0000600a05ff75b2 */ /* 0x0024620008000100 */
[----:B------:R2:W1:Y:S02]  /*0880*/  SYNCS.EXCH.64 URZ, [UR5+0x68], UR10 ;  /* 0x0000680a05ff75b2 */ /* 0x0004640008000100 */
[----:B--2---:R-:W-:Y:S01]  /*0890*/  NOP ;  /* 0x0000000000007918 */ /* 0x004fe20000000000 */
.L_x_11:
[----:B------:R-:W2:Y:S01]  /*08a0*/  SHFL.IDX PT, R2, R101, RZ, 0x1f ;  /* 0x00001fff65027589 */ /* 0x000ea200000e0000 */
[----:B------:R-:W-:Y:S01]  /*08b0*/  NOP ;  /* 0x0000000000007918 */ /* 0x000fe20000000000 */
[----:B--2---:R-:W-:-:S13]  /*08c0*/  ISETP.NE.AND P0, PT, R2, 0x4, PT ;  /* 0x000000040200780c */ /* 0x004fda0003f05270 */
[----:B------:R-:W-:Y:S05]  /*08d0*/  @P0 BRA `(.L_x_12) ;  /* 0x00000000004c0947 */ /* 0x000fea0003800000 */
[----:B-1----:R-:W1:Y:S01]  /*08e0*/  S2UR UR5, SR_CgaCtaId ;  /* 0x00000000000579c3 */ /* 0x002e620000008800 */
[----:B------:R-:W-:Y:S01]  /*08f0*/  UMOV UR9, 0x100 ;  /* 0x0000010000097882 */ /* 0x000fe20000000000 */
[----:B------:R-:W-:Y:S01]  /*0900*/  UMOV UR7, 0x400 ;  /* 0x0000040000077882 */ /* 0x000fe20000000000 */
[----:B------:R-:W-:Y:S01]  /*0910*/  USEL UR9, UR9, 0xe0, UP2 ;  /* 0x000000e009097887 */ /* 0x000fe20009000000 */
[----:B------:R-:W-:Y:S01]  /*0920*/  UMOV UR4, 0x1 ;  /* 0x0000000100047882 */ /* 0x000fe20000000000 */
[----:B------:R-:W-:Y:S01]  /*0930*/  ELECT P0, URZ, PT ;  /* 0x0000000000ff782f */ /* 0x000fe20003800000 */
[----:B------:R-:W-:-:S04]  /*0940*/  UIADD3 UR10, UPT, UPT, -UR4, 0x100000, URZ ;  /* 0x00100000040a7890 */ /* 0x000fc8000fffe1ff */
[----:B------:R-:W-:Y:S02]  /*0950*/  USHF.L.U32 UR11, UR10, 0xb, URZ ;  /* 0x0000000b0a0b7899 */ /* 0x000fe400080006ff */
[----:B------:R-:W-:Y:S02]  /*0960*/  USHF.L.U32 UR10, UR10, 0x1, URZ ;  /* 0x000000010a0a7899 */ /* 0x000fe400080006ff */
[----:B------:R-:W-:-:S04]  /*0970*/  UIADD3 UR12, UPT, UPT, -UR9, 0x100000, URZ ;  /* 0x00100000090c7890 */ /* 0x000fc8000fffe1ff */
[----:B------:R-:W-:Y:S02]  /*0980*/  USHF.L.U32 UR13, UR12, 0xb, URZ ;  /* 0x0000000b0c0d7899 */ /* 0x000fe400080006ff */
[----:B------:R-:W-:Y:S02]  /*0990*/  USHF.L.U32 UR12, UR12, 0x1, URZ ;  /* 0x000000010c0c7899 */ /* 0x000fe400080006ff */
[----:B-1----:R-:W-:Y:S01]  /*09a0*/  ULEA UR5, UR5, UR7, 0x18 ;  /* 0x0000000705057291 */ /* 0x002fe2000f8ec0ff */
[----:B------:R-:W1:Y:S11]  /*09b0*/  FENCE.VIEW.ASYNC.S ;  /* 0x00000000000073c6 */ /* 0x000e760000000000 */
[----:B-1----:R2:W1:Y:S01]  /*09c0*/  SYNCS.EXCH.64 URZ, [UR5+0x70], UR10 ;  /* 0x0000700a05ff75b2 */ /* 0x0024620008000100 */
[----:B------:R2:W1:Y:S01]  /*09d0*/  SYNCS.EXCH.64 URZ, [UR5+0x80], UR12 ;  /* 0x0000800c05ff75b2 */ /* 0x0004620008000100 */
[----:B------:R2:W1:Y:S01]  /*09e0*/  SYNCS.EXCH.64 URZ, [UR5+0x78], UR10 ;  /* 0x0000780a05ff75b2 */ /* 0x0004620008000100 */
[----:B------:R2:W1:Y:S02]  /*09f0*/  SYNCS.EXCH.64 URZ, [UR5+0x88], UR12 ;  /* 0x0000880c05ff75b2 */ /* 0x0004640008000100 */
[----:B--2---:R-:W-:Y:S01]  /*0a00*/  NOP ;  /* 0x0000000000007918 */ /* 0x004fe20000000000 */
.L_x_12:
        /* <DEDUP_REMOVED lines=20> */
[----:B------:R2:W1:Y:S01]  /*0b50*/  SYNCS.EXCH.64 URZ, [UR7+0xb8], UR4 ;  /* 0x0000b80407ff75b2 */ /* 0x0004620008000100 */
[----:B------:R2:W1:Y:S01]  /*0b60*/  SYNCS.EXCH.64 URZ, [UR7+0xa0], UR10 ;  /* 0x0000a00a07ff75b2 */ /* 0x0004620008000100 */
[----:B------:R2:W1:Y:S01]  /*0b70*/  SYNCS.EXCH.64 URZ, [UR7+0xc0], UR4 ;  /* 0x0000c00407ff75b2 */ /* 0x0004620008000100 */
[----:B------:R2:W1:Y:S01]  /*0b80*/  SYNCS.EXCH.64 URZ, [UR7+0xa8], UR10 ;  /* 0x0000a80a07ff75b2 */ /* 0x0004620008000100 */
[----:B------:R2:W1:Y:S02]  /*0b90*/  SYNCS.EXCH.64 URZ, [UR7+0xc8], UR4 ;  /* 0x0000c80407ff75b2 */ /* 0x0004640008000100 */
[----:B--2---:R-:W-:Y:S01]  /*0ba0*/  NOP ;  /* 0x0000000000007918 */ /* 0x004fe20000000000 */
.L_x_13:
        /* <DEDUP_REMOVED lines=18> */
.L_x_14:
[----:B-1----:R-:W1:Y:S01]  /*0cd0*/  S2UR UR5, SR_CTAID.X ;  /* 0x00000000000579c3 */ /* 0x002e620000002500 */
[----:B------:R-:W-:-:S05]  /*0ce0*/  CS2R.32 R96, SR_CgaSize ;  /* 0x0000000000607805 */ /* 0x000fca0000008a00 */
[----:B------:R-:W-:-:S05]  /*0cf0*/  IMAD R96, R96, -0xa0, RZ ;  /* 0xffffff6060607824 */ /* 0x000fca00078e02ff */
[----:B------:R-:W-:-:S14]  /*0d00*/  R2UR UR9, R96 ;  /* 0x00000000600972ca */ /* 0x000fdc00000e0000 */
[----:B------:R-:W2:Y:S01]  /*0d10*/  LDCU UR9, c[0x0][UR9+0x2b0] ;  /* 0x00005600090977ac */ /* 0x000ea20008000800 */
[----:B------:R-:W-:Y:S01]  /*0d20*/  NOP ;  /* 0x0000000000007918 */ /* 0x000fe20000000000 */
[----:B------:R-:W-:-:S05]  /*0d30*/  CS2R.32 R96, SR_CgaSize ;  /* 0x0000000000607805 */ /* 0x000fca0000008a00 */
[----:B------:R-:W-:-:S05]  /*0d40*/  IMAD R96, R96, -0xa0, RZ ;  /* 0xffffff6060607824 */ /* 0x000fca00078e02ff */
[----:B------:R-:W-:-:S14]  /*0d50*/  R2UR UR7, R96 ;  /* 0x00000000600772ca */ /* 0x000fdc00000e0000 */
[----:B------:R-:W3:Y:S01]  /*0d60*/  LDCU UR7, c[0x0][UR7+0x2b4] ;  /* 0x00005680070777ac */ /* 0x000ee20008000800 */
[----:B------:R-:W4:Y:S08]  /*0d70*/  S2UR UR4, SR_CTAID.Y ;  /* 0x00000000000479c3 */ /* 0x000f300000002600 */
[----:B------:R-:W3:Y:S01]  /*0d80*/  LDC R9, c[0x0][0xb24] ;  /* 0x0002c900ff097b82 */ /* 0x000ee20000000800 */
[----:B-1----:R-:W-:-:S02]  /*0d90*/  I2FP.F32.U32 R4, UR5 ;  /* 0x0000000500047c45 */ /* 0x002fc40008201000 */
[----:B------:R-:W-:-:S05]  /*0da0*/  CS2R.32 R5, SR_CgaSize ;  /* 0x0000000000057805 */ /* 0x000fca0000008a00 */
[----:B------:R-:W-:-:S06]  /*0db0*/  IMAD R5, R5, -0xa0, RZ ;  /* 0xffffff6005057824 */ /* 0x000fcc00078e02ff */
[----:B------:R-:W1:Y:S01]  /*0dc0*/  LDC R5, c[0x0][R5+0x2a0] ;  /* 0x0000a80005057b82 */ /* 0x000e620000000800 */
[----:B------:R-:W-:Y:S01]  /*0dd0*/  MOV R21, UR5 ;  /* 0x0000000500157c02 */ /* 0x000fe20008000f00 */
[----:B--2---:R-:W-:Y:S01]  /*0de0*/  FMUL R4, R4, UR9 ;  /* 0x0000000904047c20 */ /* 0x004fe20008400000 */
[----:B----4-:R-:W-:Y:S02]  /*0df0*/  I2FP.F32.U32 R2, UR4 ;  /* 0x0000000400027c45 */ /* 0x010fe40008201000 */
[----:B------:R-:W-:-:S05]  /*0e00*/  CS2R.32 R3, SR_CgaSize ;  /* 0x0000000000037805 */ /* 0x000fca0000008a00 */
[----:B------:R-:W-:-:S06]  /*0e10*/  IMAD R3, R3, -0xa0, RZ ;  /* 0xffffff6003037824 */ /* 0x000fcc00078e02ff */
[----:B------:R-:W2:Y:S01]  /*0e20*/  LDC R3, c[0x0][R3+0x2a4] ;  /* 0x0000a90003037b82 */ /* 0x000ea20000000800 */
[----:B------:R-:W4:Y:S01]  /*0e30*/  F2I.U32.TRUNC.NTZ R96, R4 ;  /* 0x0000000400607305 */ /* 0x000f22000020f000 */
[----:B------:R-:W-:Y:S01]  /*0e40*/  MOV R20, UR4 ;  /* 0x0000000400147c02 */ /* 0x000fe20008000f00 */
[----:B---3--:R-:W-:-:S05]  /*0e50*/  FMUL R2, R2, UR7 ;  /* 0x0000000702027c20 */ /* 0x008fca0008400000 */
[----:B------:R-:W-:Y:S01]  /*0e60*/  BAR.SYNC.DEFER_BLOCKING 0x0 ;  /* 0x0000000000007b1d */ /* 0x000fe20000010000 */
[----:B------:R-:W-:-:S05]  /*0e70*/  ISETP.GE.AND P0, PT, R9, 0x1, PT ;  /* 0x000000010900780c */ /* 0x000fca0003f06270 */
[----:B------:R-:W3:Y:S02]  /*0e80*/  F2I.U32.TRUNC.NTZ R94, R2 ;  /* 0x00000002005e7305 */ /* 0x000ee4000020f000 */
[----:B------:R-:W2:Y:S01]  /*0e90*/  S2UR UR36, SR_CTAID.Z ;  /* 0x00000000002479c3 */ /* 0x000ea20000002700 */
[----:B----4-:R-:W-:-:S05]  /*0ea0*/  IADD3 R96, PT, PT, -R96, RZ, RZ ;  /* 0x000000ff60607210 */ /* 0x010fca0007ffe1ff */
[----:B-1----:R-:W-:Y:S01]  /*0eb0*/  IMAD R96, R5, R96, UR5 ;  /* 0x0000000505607e24 */ /* 0x002fe2000f8e0260 */
[----:B---3--:R-:W-:-:S05]  /*0ec0*/  IADD3 R94, PT, PT, -R94, RZ, RZ ;  /* 0x000000ff5e5e7210 */ /* 0x008fca0007ffe1ff */
[----:B--2---:R-:W-:Y:S01]  /*0ed0*/  IMAD R94, R3, R94, UR4 ;  /* 0x00000004035e7e24 */ /* 0x004fe2000f8e025e */
[----:B------:R-:W-:Y:S06]  /*0ee0*/  @!P0 BRA `(.L_x_15) ;  /* 0x0000000000b88947 */ /* 0x000fec0003800000 */
[----:B------:R-:W1:Y:S01]  /*0ef0*/  LDC.64 R4, c[0x0][0xb18] ;  /* 0x0002c600ff047b82 */ /* 0x000e620000000a00 */
[----:B------:R-:W-:-:S07]  /*0f00*/  ISETP.NE.AND P0, PT, R9, 0x1, PT ;  /* 0x000000010900780c */ /* 0x000fce0003f05270 */
[----:B------:R-:W2:Y:S08]  /*0f10*/  LDC R10, c[0x0][0xb0c] ;  /* 0x0002c300ff0a7b82 */ /* 0x000eb00000000800 */
[----:B------:R-:W3:Y:S08]  /*0f20*/  LDC R11, c[0x0][0x370] ;  /* 0x0000dc00ff0b7b82 */ /* 0x000ef00000000800 */
[----:B------:R-:W4:Y:S01]  /*0f30*/  LDC R12, c[0x0][0x374] ;  /* 0x0000dd00ff0c7b82 */ /* 0x000f220000000800 */
[----:B-1----:R-:W-:-:S07]  /*0f40*/  ISETP.NE.AND P1, PT, R4, 0x1, PT ;  /* 0x000000010400780c */ /* 0x002fce0003f25270 */
[----:B------:R-:W3:Y:S01]  /*0f50*/  LDC.64 R6, c[0x0][0xb10] ;  /* 0x0002c400ff067b82 */ /* 0x000ee20000000a00 */
[----:B--2---:R-:W-:-:S07]  /*0f60*/  ISETP.NE.AND P2, PT, R10, 0x1, PT ;  /* 0x000000010a00780c */ /* 0x004fce0003f45270 */
[----:B------:R-:W1:Y:S08]  /*0f70*/  LDC R8, c[0x0][0xb20] ;  /* 0x0002c800ff087b82 */ /* 0x000e700000000800 */
[----:B------:R-:W2:Y:S01]  /*0f80*/  LDC.64 R2, c[0x0][0xb28] ;  /* 0x0002ca00ff027b82 */ /* 0x000ea20000000a00 */
[----:B----4-:R-:W-:-:S04]  /*0f90*/  IMAD.HI.U32 R13, R12, R5, RZ ;  /* 0x000000050c0d7227 */ /* 0x010fc800078e00ff */
[----:B------:R-:W-:-:S04]  /*0fa0*/  IMAD.HI.U32 R5, R20, R5, RZ ;  /* 0x0000000514057227 */ /* 0x000fc800078e00ff */
[----:B---3--:R-:W-:-:S04]  /*0fb0*/  IMAD.HI.U32 R14, R11, R6, RZ ;  /* 0x000000060b0e7227 */ /* 0x008fc800078e00ff */
[C---:B------:R-:W-:Y:S01]  /*0fc0*/  IMAD.HI.U32 R16, R21.reuse, R6, RZ ;  /* 0x0000000615107227 */ /* 0x040fe200078e00ff */
[-C--:B------:R-:W-:Y:S02]  /*0fd0*/  @P2 SHF.R.U32.HI R11, RZ, R7.reuse, R14 ;  /* 0x00000007ff0b2219 */ /* 0x080fe4000001160e */
[-C--:B-1----:R-:W-:Y:S02]  /*0fe0*/  @P1 SHF.R.U32.HI R12, RZ, R8.reuse, R13 ;  /* 0x00000008ff0c1219 */ /* 0x082fe4000001160d */
[----:B------:R-:W-:Y:S02]  /*0ff0*/  SHF.R.U32.HI R5, RZ, R8, R5 ;  /* 0x00000008ff057219 */ /* 0x000fe40000011605 */
[----:B------:R-:W-:Y:S02]  /*1000*/  SHF.R.U32.HI R16, RZ, R7, R16 ;  /* 0x00000007ff107219 */ /* 0x000fe40000011610 */
[----:B------:R-:W-:Y:S01]  /*1010*/  SEL R5, R20, R5, !P1 ;  /* 0x0000000514057207 */ /* 0x000fe20004800000 */
[----:B--2---:R-:W-:Y:S01]  /*1020*/  IMAD.HI.U32 R14, R12, R2, RZ ;  /* 0x000000020c0e7227 */ /* 0x004fe200078e00ff */
[----:B------:R-:W-:-:S02]  /*1030*/  SEL R7, R21, R16, !P2 ;  /* 0x0000001015077207 */ /* 0x000fc40005000000 */
[----:B------:R-:W-:Y:S01]  /*1040*/  IADD3 R13, PT, PT, -R5, RZ, RZ ;  /* 0x000000ff050d7210 */ /* 0x000fe20007ffe1ff */
[----:B------:R-:W-:Y:S01]  /*1050*/  IMAD.HI.U32 R6, R11, R2, RZ ;  /* 0x000000020b067227 */ /* 0x000fe200078e00ff */
[----:B------:R-:W-:-:S03]  /*1060*/  @P0 SHF.R.U32.HI R12, RZ, R3, R14 ;  /* 0x00000003ff0c0219 */ /* 0x000fc6000001160e */
[----:B------:R-:W-:Y:S01]  /*1070*/  IMAD R13, R4, R13, R20 ;  /* 0x0000000d040d7224 */ /* 0x000fe200078e0214 */
[----:B------:R-:W-:Y:S01]  /*1080*/  @P0 SHF.R.U32.HI R11, RZ, R3, R6 ;  /* 0x00000003ff0b0219 */ /* 0x000fe20000011606 */
[----:B------:R-:W-:-:S04]  /*1090*/  IMAD R12, R12, R9, RZ ;  /* 0x000000090c0c7224 */ /* 0x000fc800078e02ff */
[----:B------:R-:W-:Y:S01]  /*10a0*/  IMAD R6, R11, R9, RZ ;  /* 0x000000090b067224 */ /* 0x000fe200078e02ff */
[----:B------:R-:W-:-:S04]  /*10b0*/  ISETP.GE.AND P1, PT, R5, R12, PT ;  /* 0x0000000c0500720c */ /* 0x000fc80003f26270 */
[----:B------:R-:W-:Y:S01]  /*10c0*/  ISETP.GE.OR P1, PT, R7, R6, P1 ;  /* 0x000000060700720c */ /* 0x000fe20000f26670 */
[----:B------:R-:W-:-:S05]  /*10d0*/  IMAD.HI.U32 R6, R5, R2, RZ ;  /* 0x0000000205067227 */ /* 0x000fca00078e00ff */
[----:B------:R-:W-:-:S04]  /*10e0*/  SHF.R.U32.HI R6, RZ, R3, R6 ;  /* 0x00000003ff067219 */ /* 0x000fc80000011606 */
[----:B------:R-:W-:-:S03]  /*10f0*/  SEL R6, R5, R6, !P0 ;  /* 0x0000000605067207 */ /* 0x000fc60004000000 */
[----:B------:R-:W-:Y:S01]  /*1100*/  @!P1 IMAD.HI.U32 R8, R7, R2, RZ ;  /* 0x0000000207089227 */ /* 0x000fe200078e00ff */
[----:B------:R-:W-:-:S04]  /*1110*/  IADD3 R2, PT, PT, -R6, RZ, RZ ;  /* 0x000000ff06027210 */ /* 0x000fc80007ffe1ff */
[----:B------:R-:W-:Y:S01]  /*1120*/  @!P1 SHF.R.U32.HI R8, RZ, R3, R8 ;  /* 0x00000003ff089219 */ /* 0x000fe20000011608 */
[----:B------:R-:W-:-:S03]  /*1130*/  IMAD R2, R9, R2, R5 ;  /* 0x0000000209027224 */ /* 0x000fc600078e0205 */
[----:B------:R-:W-:-:S05]  /*1140*/  @!P1 SEL R3, R7, R8, !P0 ;  /* 0x0000000807039207 */ /* 0x000fca0004000000 */
[--C-:B------:R-:W-:Y:S02]  /*1150*/  @!P1 IMAD.IADD R6, R6, 0x1, -R3.reuse ;  /* 0x0000000106069824 */ /* 0x100fe400078e0a03 */
[----:B------:R-:W-:Y:S01]  /*1160*/  @!P1 IMAD R3, R2, R11, R3 ;  /* 0x0000000b02039224 */ /* 0x000fe200078e0203 */
[----:B------:R-:W-:Y:S01]  /*1170*/  IADD3 R2, PT, PT, -R7, RZ, RZ ;  /* 0x000000ff07027210 */ /* 0x000fe20007ffe1ff */
[----:B------:R-:W-:Y:S02]  /*1180*/  @!P1 IMAD R5, R6, R9, R7 ;  /* 0x0000000906059224 */ /* 0x000fe400078e0207 */
[----:B------:R-:W-:Y:S02]  /*1190*/  @!P1 IMAD.MOV.U32 R7, RZ, RZ, R3 ;  /* 0x000000ffff079224 */ /* 0x000fe400078e0003 */
[----:B------:R-:W-:Y:S02]  /*11a0*/  IMAD R2, R10, R2, R21 ;  /* 0x000000020a027224 */ /* 0x000fe400078e0215 */
[----:B------:R-:W-:-:S02]  /*11b0*/  IMAD R20, R5, R4, R13 ;  /* 0x0000000405147224 */ /* 0x000fc400078e020d */
[----:B------:R-:W-:Y:S02]  /*11c0*/  IMAD R21, R7, R10, R2 ;  /* 0x0000000a07157224 */ /* 0x000fe400078e0202 */
.L_x_15:
[----:B------:R-:W1:Y:S01]  /*11d0*/  LDCU UR4, c[0x0][0xb30] ;  /* 0x00016600ff0477ac */ /* 0x000e620008000800 */
[----:B------:R-:W2:Y:S08]  /*11e0*/  S2UR UR37, SR_CgaCtaId ;  /* 0x00000000002579c3 */ /* 0x000eb00000008800 */
[----:B------:R-:W3:Y:S01]  /*11f0*/  LDC R40, c[0x0][0xb24] ;  /* 0x0002c900ff287b82 */ /* 0x000ee20000000800 */
[----:B-1----:R-:W-:-:S09]  /*1200*/  UISETP.NE.AND UP1, UPT, UR4, 0x1, UPT ;  /* 0x000000010400788c */ /* 0x002fd2000bf25270 */
[----:B--2---:R-:W-:Y:S05]  /*1210*/  BRA.U UP1, `(.L_x_16) ;  /* 0x0000000101407547 */ /* 0x004fea000b800000 */
[----:B------:R-:W1:Y:S08]  /*1220*/  LDC.64 R4, c[0x0][0xb10] ;  /* 0x0002c400ff047b82 */ /* 0x000e700000000a00 */
[----:B------:R-:W2:Y:S08]  /*1230*/  LDC.64 R2, c[0x0][0xb18] ;  /* 0x0002c600ff027b82 */ /* 0x000eb00000000a00 */
[----:B------:R-:W4:Y:S08]  /*1240*/  LDC R6, c[0x0][0xb20] ;  /* 0x0002c800ff067b82 */ /* 0x000f300000000800 */
[----:B------:R-:W3:Y:S01]  /*1250*/  LDC R8, c[0x0][0xb0c] ;  /* 0x0002c300ff087b82 */ /* 0x000ee20000000800 */
[----:B-1----:R-:W-:-:S05]  /*1260*/  IMAD.HI.U32 R4, R21, R4, RZ ;  /* 0x0000000415047227 */ /* 0x002fca00078e00ff */
[----:B------:R-:W-:Y:S01]  /*1270*/  SHF.R.U32.HI R4, RZ, R5, R4 ;  /* 0x00000005ff047219 */ /* 0x000fe20000011604 */
[----:B--2---:R-:W-:Y:S01]  /*1280*/  IMAD.HI.U32 R3, R20, R3, RZ ;  /* 0x0000000314037227 */ /* 0x004fe200078e00ff */
[----:B------:R-:W-:-:S04]  /*1290*/  ISETP.NE.AND P0, PT, R2, 0x1, PT ;  /* 0x000000010200780c */ /* 0x000fc80003f05270 */
[----:B----4-:R-:W-:-:S04]  /*12a0*/  SHF.R.U32.HI R3, RZ, R6, R3 ;  /* 0x00000006ff037219 */ /* 0x010fc80000011603 */
[----:B------:R-:W-:Y:S02]  /*12b0*/  SEL R3, R20, R3, !P0 ;  /* 0x0000000314037207 */ /* 0x000fe40004000000 */
[----:B---3--:R-:W-:-:S04]  /*12c0*/  ISETP.NE.AND P1, PT, R8, 0x1, PT ;  /* 0x000000010800780c */ /* 0x008fc80003f25270 */
[----:B------:R-:W-:-:S05]  /*12d0*/  SEL R4, R21, R4, !P1 ;  /* 0x0000000415047207 */ /* 0x000fca0004800000 */
[----:B------:R-:W-:Y:S02]  /*12e0*/  IMAD.IADD R5, R3, 0x1, -R4 ;  /* 0x0000000103057824 */ /* 0x000fe400078e0a04 */
[----:B------:R-:W-:Y:S02]  /*12f0*/  IMAD.IADD R3, R4, 0x1, -R3 ;  /* 0x0000000104037824 */ /* 0x000fe400078e0a03 */
[----:B------:R-:W-:Y:S02]  /*1300*/  IMAD R21, R5, R8, R21 ;  /* 0x0000000805157224 */ /* 0x000fe400078e0215 */
[----:B------:R-:W-:-:S07]  /*1310*/  IMAD R20, R3, R2, R20 ;  /* 0x0000000203147224 */ /* 0x000fce00078e0214 */
.L_x_16:
[----:B------:R-:W-:Y:S01]  /*1320*/  BAR.SYNC.DEFER_BLOCKING 0x0 ;  /* 0x0000000000007b1d */ /* 0x000fe20000010000 */
[----:B------:R-:W-:Y:S01]  /*1330*/  UISETP.NE.AND UP1, UPT, UR8, 0x2, UPT ;  /* 0x000000020800788c */ /* 0x000fe2000bf25270 */
[----:B------:R-:W-:Y:S02]  /*1340*/  ISETP.NE.OR P5, PT, R0, 0x2, !P5 ;  /* 0x000000020000780c */ /* 0x000fe40006fa5670 */
[----:B------:R-:W-:-:S06]  /*1350*/  LOP3.LUT R2, R108, 0x1f, RZ, 0xc0, !PT ;  /* 0x0000001f6c027812 */ /* 0x000fcc00078ec0ff */
[----:B------:R-:W-:Y:S05]  /*1360*/  BRA.U UP1, `(.L_x_17) ;  /* 0x0000001101607547 */ /* 0x000fea000b800000 */
[----:B------:R-:W1:Y:S01]  /*1370*/  LDCU UR13, c[0x0][0x38c] ;  /* 0x00007180ff0d77ac */ /* 0x000e620008000800 */
[----:B------:R-:W2:Y:S01]  /*1380*/  LDC R9, c[0x0][0x370] ;  /* 0x0000dc00ff097b82 */ /* 0x000ea20000000800 */
[----:B------:R-:W-:Y:S01]  /*1390*/  PLOP3.LUT P1, PT, PT, PT, UP2, 0x80, 0x8 ;  /* 0x000000000008781c */ /* 0x000fe20003f2f028 */
[----:B------:R-:W-:Y:S01]  /*13a0*/  HFMA2 R12, -RZ, RZ, 0, 0 ;  /* 0x00000000ff0c7431 */ /* 0x000fe200000001ff */
[----:B------:R-:W-:Y:S01]  /*13b0*/  ISETP.EQ.OR P4, PT, R2, RZ, P5 ;  /* 0x000000ff0200720c */ /* 0x000fe20002f82670 */
[----:B------:R-:W-:Y:S01]  /*13c0*/  IMAD.MOV.U32 R15, RZ, RZ, 0x1 ;  /* 0x00000001ff0f7424 */ /* 0x000fe200078e00ff */
[----:B------:R-:W-:Y:S01]  /*13d0*/  PLOP3.LUT P1, PT, P1, PT, PT, 0x8, 0x80 ;  /* 0x000000000080781c */ /* 0x000fe20000f2e170 */
[----:B------:R-:W-:Y:S01]  /*13e0*/  IMAD.MOV.U32 R14, RZ, RZ, RZ ;  /* 0x000000ffff0e7224 */ /* 0x000fe200078e00ff */
[----:B------:R-:W-:Y:S01]  /*13f0*/  MOV R8, 0x1 ;  /* 0x0000000100087802 */ /* 0x000fe20000000f00 */
[----:B------:R-:W4:Y:S01]  /*1400*/  LDC R0, c[0x0][0x374] ;  /* 0x0000dd00ff007b82 */ /* 0x000f220000000800 */
[----:B------:R-:W-:Y:S01]  /*1410*/  IMAD.MOV.U32 R10, RZ, RZ, RZ ;  /* 0x000000ffff0a7224 */ /* 0x000fe200078e00ff */
[----:B------:R-:W2:Y:S01]  /*1420*/  LDCU.64 UR22, c[0x0][0x348] ;  /* 0x00006900ff1677ac */ /* 0x000ea20008000a00 */
[----:B------:R-:W-:Y:S01]  /*1430*/  UMOV UR6, URZ ;  /* 0x000000ff00067c82 */ /* 0x000fe20008000000 */
[----:B-1----:R-:W-:-:S04]  /*1440*/  UIADD3 UR5, UPT, UPT, UR13, 0x3f, URZ ;  /* 0x0000003f0d057890 */ /* 0x002fc8000fffe0ff */
[----:B------:R-:W-:-:S04]  /*1450*/  USHF.R.S32.HI UR4, URZ, 0x1f, UR5 ;  /* 0x0000001fff047899 */ /* 0x000fc80008011405 */
[----:B------:R-:W-:-:S04]  /*1460*/  ULEA.HI UR4, UR4, UR5, URZ, 0x6 ;  /* 0x0000000504047291 */ /* 0x000fc8000f8f30ff */
[----:B------:R-:W-:Y:S02]  /*1470*/  USHF.R.S32.HI UR15, URZ, 0x6, UR4 ;  /* 0x00000006ff0f7899 */ /* 0x000fe40008011404 */
[----:B------:R-:W-:Y:S02]  /*1480*/  UIADD3 UR4, UPT, UPT, UR13, -0x1, URZ ;  /* 0xffffffff0d047890 */ /* 0x000fe4000fffe0ff */
[----:B------:R-:W-:Y:S02]  /*1490*/  UISETP.LT.U32.AND UP0, UPT, UR15, 0x4, UPT ;  /* 0x000000040f00788c */ /* 0x000fe4000bf01070 */
[----:B------:R-:W-:Y:S02]  /*14a0*/  UISETP.GE.U32.AND UP1, UPT, UR4, -0x7f, UPT ;  /* 0xffffff810400788c */ /* 0x000fe4000bf26070 */
[----:B------:R-:W-:Y:S02]  /*14b0*/  USEL UR14, UR15, 0x4, UP0 ;  /* 0x000000040f0e7887 */ /* 0x000fe40008000000 */
[----:B------:R-:W-:-:S02]  /*14c0*/  UIADD3 UR13, UPT, UPT, UR13, 0x7e, URZ ;  /* 0x0000007e0d0d7890 */ /* 0x000fc4000fffe0ff */
[----:B------:R-:W-:Y:S02]  /*14d0*/  UIADD3 UR5, UPT, UPT, UR14, -0x1, URZ ;  /* 0xffffffff0e057890 */ /* 0x000fe4000fffe0ff */
[----:B------:R-:W-:-:S03]  /*14e0*/  UIADD3 UR7, UPT, UPT, UR15, -UR14, URZ ;  /* 0x8000000e0f077290 */ /* 0x000fc6000fffe0ff */
[----:B------:R-:W-:-:S04]  /*14f0*/  @UP1 UIADD3 UR5, UPT, UPT, UR14, URZ, URZ ;  /* 0x000000ff0e051290 */ /* 0x000fc8000fffe0ff */
[----:B--2---:R-:W-:-:S12]  /*1500*/  UIADD3 UR5, UPT, UPT, UR5, 0x1, URZ ;  /* 0x0000000105057890 */ /* 0x004fd8000fffe0ff */
.L_x_35:
[----:B------:R-:W-:Y:S01]  /*1510*/  UISETP.NE.AND UP0, UPT, UR37, URZ, UPT ;  /* 0x000000ff2500728c */ /* 0x000fe2000bf05270 */
[----:B------:R-:W1:Y:S08]  /*1520*/  S2UR UR37, SR_CgaCtaId ;  /* 0x00000000002579c3 */ /* 0x000e700000008800 */
[----:B------:R-:W-:Y:S05]  /*1530*/  BRA.U UP0, `(.L_x_18) ;  /* 0x0000000100347547 */ /* 0x000fea000b800000 */
[----:B------:R-:W2:Y:S01]  /*1540*/  S2R R2, SR_CgaCtaId ;  /* 0x0000000000027919 */ /* 0x000ea20000008800 */
[----:B------:R-:W-:-:S04]  /*1550*/  MOV R3, 0x400 ;  /* 0x0000040000037802 */ /* 0x000fc80000000f00 */
[----:B--2---:R-:W-:Y:S02]  /*1560*/  LEA R3, R2, R3, 0x18 ;  /* 0x0000000302037211 */ /* 0x004fe400078ec0ff */
[----:B------:R-:W-:-:S03]  /*1570*/  SHF.L.U32 R2, R8, 0x1f, RZ ;  /* 0x0000001f08027819 */ /* 0x000fc600000006ff */
[----:B------:R-:W-:-:S04]  /*1580*/  IMAD R3, R10, 0x8, R3 ;  /* 0x000000080a037824 */ /* 0x000fc800078e0203 */
[----:B------:R-:W2:Y:S02]  /*1590*/  SYNCS.PHASECHK.TRANS64.TRYWAIT P0, [R3+URZ+0xe0], R2 ;  /* 0x0000e002030075a7 */ /* 0x000ea400080011ff */
[----:B--2---:R-:W-:Y:S05]  /*15a0*/  @!P0 BRA `(.L_x_19) ;  /* 0x0000005800c48947 */ /* 0x004fea0003800000 */
.L_x_105:
[----:B------:R-:W-:Y:S01]  /*15b0*/  VIADD R10, R10, 0x1 ;  /* 0x000000010a0a7836 */ /* 0x000fe20000000000 */
[----:B------:R2:W-:Y:S04]  /*15c0*/  SYNCS.ARRIVE.TRANS64.A1T0 RZ, [R3+URZ+0xd0], RZ ;  /* 0x0000d0ff03ff79a7 */ /* 0x0005e800081000ff */
[----:B------:R-:W-:-:S04]  /*15d0*/  ISETP.NE.AND P0, PT, R10, 0x2, PT ;  /* 0x000000020a00780c */ /* 0x000fc80003f05270 */
[----:B------:R-:W-:Y:S02]  /*15e0*/  SEL R10, R10, RZ, P0 ;  /* 0x000000ff0a0a7207 */ /* 0x000fe40000000000 */
[----:B--2---:R-:W-:-:S04]  /*15f0*/  SEL R3, RZ, 0x1, P0 ;  /* 0x00000001ff037807 */ /* 0x004fc80000000000 */
[----:B------:R-:W-:-:S07]  /*1600*/  LOP3.LUT R8, R8, R3, RZ, 0x3c, !PT ;  /* 0x0000000308087212 */ /* 0x000fce00078e3cff */
.L_x_18:
[----:B------:R-:W-:Y:S01]  /*1610*/  UMOV UR4, 0x400 ;  /* 0x0000040000047882 */ /* 0x000fe20000000000 */
[----:B------:R-:W-:Y:S01]  /*1620*/  SHF.L.U32 R2, R15, 0x1f, RZ ;  /* 0x0000001f0f027819 */ /* 0x000fe200000006ff */
[----:B-1----:R-:W-:Y:S01]  /*1630*/  ULEA UR4, UR37, UR4, 0x18 ;  /* 0x0000000425047291 */ /* 0x002fe2000f8ec0ff */
[----:B------:R-:W-:Y:S01]  /*1640*/  R2UR UR35, R21 ;  /* 0x00000000152372ca */ /* 0x000fe200000e0000 */
[----:B------:R-:W-:Y:S01]  /*1650*/  UISETP.GE.U32.AND UP0, UPT, UR13, 0x7f, UPT ;  /* 0x0000007f0d00788c */ /* 0x000fe2000bf06070 */
[----:B------:R-:W-:Y:S01]  /*1660*/  R2UR UR11, R20 ;  /* 0x00000000140b72ca */ /* 0x000fe200000e0000 */
[----:B------:R-:W-:Y:S01]  /*1670*/  ULEA UR8, UR6, UR4, 0x3 ;  /* 0x0000000406087291 */ /* 0x000fe2000f8e18ff */
[----:B------:R-:W-:-:S08]  /*1680*/  UMOV UR24, URZ ;  /* 0x000000ff00187c82 */ /* 0x000fd00008000000 */
[----:B------:R1:W2:Y:S01]  /*1690*/  SYNCS.PHASECHK.TRANS64.TRYWAIT P0, [UR8+0x20], R2 ;  /* 0x00002002ff0075a7 */ /* 0x0002a20008001108 */
[----:B------:R-:W-:Y:S02]  /*16a0*/  USHF.L.U32 UR35, UR35, 0x6, URZ ;  /* 0x0000000623237899 */ /* 0x000fe400080006ff */
[----:B------:R-:W-:Y:S01]  /*16b0*/  USHF.L.U32 UR11, UR11, 0x7, URZ ;  /* 0x000000070b0b7899 */ /* 0x000fe200080006ff */
[----:B------:R-:W-:Y:S11]  /*16c0*/  BRA.U !UP0, `(.L_x_20) ;  /* 0x0000000108a87547 */ /* 0x000ff6000b800000 */
[----:B------:R-:W-:Y:S01]  /*16d0*/  UMOV UR16, URZ ;  /* 0x000000ff00107c82 */ /* 0x000fe20008000000 */
[----:B------:R-:W-:-:S05]  /*16e0*/  UMOV UR17, UR6 ;  /* 0x0000000600117c82 */ /* 0x000fca0008000000 */
.L_x_25:
[----:B-1----:R-:W-:Y:S01]  /*16f0*/  ULEA UR33, UR17, UR4, 0x3 ;  /* 0x0000000411217291 */ /* 0x002fe2000f8e18ff */
[----:B--2---:R-:W-:Y:S01]  /*1700*/  @!P5 MOV R3, 0x3000 ;  /* 0x000030000003d802 */ /* 0x004fe20000000f00 */
[----:B--2---:R-:W-:Y:S10]  /*1710*/  @P0 BRA `(.L_x_21) ;  /* 0x00000000000c0947 */ /* 0x004ff40003800000 */
[----:B------:R-:W-:-:S04]  /*1720*/  SHF.L.U32 R5, R15, 0x1f, RZ ;  /* 0x0000001f0f057819 */ /* 0x000fc800000006ff */
[----:B------:R-:W2:Y:S02]  /*1730*/  SYNCS.PHASECHK.TRANS64.TRYWAIT P0, [UR33+0x20], R5 ;  /* 0x00002005ff0075a7 */ /* 0x000ea40008001121 */
[----:B--2---:R-:W-:Y:S05]  /*1740*/  @!P0 BRA `(.L_x_22) ;  /* 0x0000005800708947 */ /* 0x004fea0003800000 */
.L_x_21:
[----:B------:R2:W-:Y:S01]  /*1750*/  @!P5 SYNCS.ARRIVE.TRANS64 RZ, [UR33], R3 ;  /* 0x00000003ffffd9a7 */ /* 0x0005e20008000021 */
[----:B------:R-:W-:Y:S04]  /*1760*/  BSSY.RECONVERGENT B0, `(.L_x_23) ;  /* 0x0000003000007945 */ /* 0x000fe80003800200 */
[----:B------:R-:W-:Y:S05]  /*1770*/  @P4 BRA `(.L_x_24) ;  /* 0x0000000000044947 */ /* 0x000fea0003800000 */
[----:B------:R-:W-:Y:S05]  /*1780*/  BPT.TRAP 0x1 ;  /* 0x000000040000795c */ /* 0x000fea0000300000 */
.L_x_24:
[----:B------:R-:W-:Y:S05]  /*1790*/  BSYNC.RECONVERGENT B0 ;  /* 0x0000000000007941 */ /* 0x000fea0003800200 */
.L_x_23:
[----:B------:R-:W-:Y:S02]  /*17a0*/  UIADD3 UR6, UPT, UPT, UR17, 0x1, URZ ;  /* 0x0000000111067890 */ /* 0x000fe4000fffe0ff */
[----:B------:R-:W-:Y:S02]  /*17b0*/  ULEA UR32, UR17, UR4, 0xc ;  /* 0x0000000411207291 */ /* 0x000fe4000f8e60ff */
[----:B------:R-:W-:Y:S02]  /*17c0*/  UISETP.NE.AND UP0, UPT, UR6, 0x4, UPT ;  /* 0x000000040600788c */ /* 0x000fe4000bf05270 */
[----:B------:R-:W-:Y:S02]  /*17d0*/  UIADD3 UR26, UP1, UPT, UR22, 0x80, URZ ;  /* 0x00000080161a7890 */ /* 0x000fe4000ff3e0ff */
[----:B------:R-:W-:Y:S02]  /*17e0*/  USEL UR9, URZ, 0x1, UP0 ;  /* 0x00000001ff097887 */ /* 0x000fe40008000000 */
[----:B------:R-:W-:-:S02]  /*17f0*/  USEL UR6, UR6, URZ, UP0 ;  /* 0x000000ff06067287 */ /* 0x000fc40008000000 */
[----:B------:R-:W-:Y:S02]  /*1800*/  UIADD3 UR20, UP0, UPT, UR22, 0x180, URZ ;  /* 0x0000018016147890 */ /* 0x000fe4000ff1e0ff */
[----:B------:R-:W-:Y:S01]  /*1810*/  ULEA UR8, UR6, UR4, 0x3 ;  /* 0x0000000406087291 */ /* 0x000fe2000f8e18ff */
[----:B------:R-:W-:Y:S01]  /*1820*/  LOP3.LUT R15, R15, UR9, RZ, 0x3c, !PT ;  /* 0x000000090f0f7c12 */ /* 0x000fe2000f8e3cff */
[----:B------:R-:W-:Y:S02]  /*1830*/  USHF.L.U32 UR34, UR16, 0x6, URZ ;  /* 0x0000000610227899 */ /* 0x000fe400080006ff */
[----:B------:R-:W-:Y:S01]  /*1840*/  UIADD3.X UR27, UPT, UPT, URZ, UR23, URZ, UP1, !UPT ;  /* 0x00000017ff1b7290 */ /* 0x000fe20008ffe4ff */
[----:B-1----:R-:W-:Y:S01]  /*1850*/  SHF.L.U32 R2, R15, 0x1f, RZ ;  /* 0x0000001f0f027819 */ /* 0x002fe200000006ff */
[----:B------:R-:W-:Y:S02]  /*1860*/  UIADD3 UR32, UPT, UPT, UR32, 0x4400, URZ ;  /* 0x0000440020207890 */ /* 0x000fe4000fffe0ff */
[----:B------:R-:W-:Y:S01]  /*1870*/  UIADD3.X UR21, UPT, UPT, URZ, UR23, URZ, UP0, !UPT ;  /* 0x00000017ff157290 */ /* 0x000fe200087fe4ff */
[----:B------:R1:W1:Y:S01]  /*1880*/  SYNCS.PHASECHK.TRANS64.TRYWAIT P0, [UR8+0x20], R2 ;  /* 0x00002002ff0075a7 */ /* 0x0002620008001108 */
[----:B------:R-:W-:Y:S01]  /*1890*/  ULEA UR8, UR17, UR4, 0xd ;  /* 0x0000000411087291 */ /* 0x000fe2000f8e68ff */
[----:B------:R-:W-:Y:S01]  /*18a0*/  UMOV UR18, 0x0 ;  /* 0x0000000000127882 */ /* 0x000fe20000000000 */
[----:B------:R-:W-:-:S02]  /*18b0*/  UMOV UR19, 0x10000000 ;  /* 0x1000000000137882 */ /* 0x000fc40000000000 */
[----:B------:R-:W-:Y:S01]  /*18c0*/  UIADD3 UR8, UPT, UPT, UR8, 0x8400, URZ ;  /* 0x0000840008087890 */ /* 0x000fe2000fffe0ff */
[----:B------:R1:W-:Y:S01]  /*18d0*/  UTMALDG.3D [UR32], [UR26], desc[UR18] ;  /* 0x000012201a0075b4 */ /* 0x0003e20008011000 */
[----:B------:R-:W-:Y:S01]  /*18e0*/  UMOV UR12, UR36 ;  /* 0x00000024000c7c82 */ /* 0x000fe20008000000 */
[----:B------:R-:W-:Y:S01]  /*18f0*/  UMOV UR9, UR33 ;  /* 0x0000002100097c82 */ /* 0x000fe20008000000 */
[----:B------:R-:W-:Y:S01]  /*1900*/  UMOV UR10, UR34 ;  /* 0x00000022000a7c82 */ /* 0x000fe20008000000 */
[----:B------:R-:W-:Y:S01]  /*1910*/  UIADD3 UR16, UPT, UPT, UR16, 0x1, URZ ;  /* 0x0000000110107890 */ /* 0x000fe2000fffe0ff */
[----:B------:R-:W-:Y:S01]  /*1920*/  UMOV UR24, UR5 ;  /* 0x0000000500187c82 */ /* 0x000fe20008000000 */
[----:B------:R-:W-:Y:S02]  /*1930*/  UMOV UR17, UR6 ;  /* 0x0000000600117c82 */ /* 0x000fe40008000000 */
[----:B------:R1:W-:Y:S01]  /*1940*/  UTMALDG.3D [UR8], [UR20], desc[UR18] ;  /* 0x00001208140075b4 */ /* 0x0003e20008011000 */
[----:B------:R-:W-:-:S09]  /*1950*/  UISETP.NE.AND UP0, UPT, UR16, UR5, UPT ;  /* 0x000000051000728c */ /* 0x000fd2000bf05270 */
[----:B------:R-:W-:Y:S05]  /*1960*/  BRA.U UP0, `(.L_x_25) ;  /* 0xfffffffd00607547 */ /* 0x000fea000b83ffff */
.L_x_20:
[----:B-1----:R-:W-:Y:S01]  /*1970*/  ULEA UR8, UR6, UR4, 0x3 ;  /* 0x0000000406087291 */ /* 0x002fe2000f8e18ff */
[----:B------:R-:W-:Y:S01]  /*1980*/  SHF.L.U32 R2, R15, 0x1f, RZ ;  /* 0x0000001f0f027819 */ /* 0x000fe200000006ff */
[----:B------:R-:W-:Y:S01]  /*1990*/  @!P1 SYNCS.ARRIVE.TRANS64.A1T0 RZ, [UR4+0x68], RZ ;  /* 0x000068ffffff99a7 */ /* 0x000fe20008100004 */
[----:B------:R-:W-:-:S06]  /*19a0*/  UISETP.GT.AND UP0, UPT, UR15, UR14, UPT ;  /* 0x0000000e0f00728c */ /* 0x000fcc000bf04270 */
[----:B--2---:R1:W2:Y:S03]  /*19b0*/  SYNCS.PHASECHK.TRANS64.TRYWAIT P0, [UR8+0x20], R2 ;  /* 0x00002002ff0075a7 */ /* 0x0042a60008001108 */
[----:B------:R-:W-:Y:S05]  /*19c0*/  BRA.U !UP0, `(.L_x_26) ;  /* 0x0000000108ac7547 */ /* 0x000fea000b800000 */
[----:B------:R-:W-:Y:S01]  /*19d0*/  UIADD3 UR21, UPT, UPT, UR7, UR24, URZ ;  /* 0x0000001807157290 */ /* 0x000fe2000fffe0ff */
[----:B------:R-:W-:-:S11]  /*19e0*/  UMOV UR25, UR6 ;  /* 0x0000000600197c82 */ /* 0x000fd60008000000 */
.L_x_31:
[----:B-1----:R-:W-:Y:S01]  /*19f0*/  ULEA UR17, UR25, UR4, 0x3 ;  /* 0x0000000419117291 */ /* 0x002fe2000f8e18ff */
[----:B--2---:R-:W-:Y:S01]  /*1a00*/  @!P5 MOV R3, 0x3000 ;  /* 0x000030000003d802 */ /* 0x004fe20000000f00 */
[----:B--2---:R-:W-:Y:S10]  /*1a10*/  @P0 BRA `(.L_x_27) ;  /* 0x00000000000c0947 */ /* 0x004ff40003800000 */
[----:B------:R-:W-:-:S04]  /*1a20*/  SHF.L.U32 R5, R15, 0x1f, RZ ;  /* 0x0000001f0f057819 */ /* 0x000fc800000006ff */
[----:B------:R-:W2:Y:S02]  /*1a30*/  SYNCS.PHASECHK.TRANS64.TRYWAIT P0, [UR17+0x20], R5 ;  /* 0x00002005ff0075a7 */ /* 0x000ea40008001111 */
[----:B--2---:R-:W-:Y:S05]  /*1a40*/  @!P0 BRA `(.L_x_28) ;  /* 0x0000005400c88947 */ /* 0x004fea0003800000 */
.L_x_27:
[----:B------:R2:W-:Y:S01]  /*1a50*/  @!P5 SYNCS.ARRIVE.TRANS64 RZ, [UR17], R3 ;  /* 0x00000003ffffd9a7 */ /* 0x0005e20008000011 */
[----:B------:R-:W-:Y:S04]  /*1a60*/  BSSY.RECONVERGENT B0, `(.L_x_29) ;  /* 0x0000003000007945 */ /* 0x000fe80003800200 */
[----:B------:R-:W-:Y:S05]  /*1a70*/  @P4 BRA `(.L_x_30) ;  /* 0x0000000000044947 */ /* 0x000fea0003800000 */
[----:B------:R-:W-:Y:S05]  /*1a80*/  BPT.TRAP 0x1 ;  /* 0x000000040000795c */ /* 0x000fea0000300000 */
.L_x_30:
[----:B------:R-:W-:Y:S05]  /*1a90*/  BSYNC.RECONVERGENT B0 ;  /* 0x0000000000007941 */ /* 0x000fea0003800200 */
.L_x_29:
        /* <DEDUP_REMOVED lines=10> */
[----:B------:R-:W-:Y:S01]  /*1b40*/  UIADD3 UR16, UPT, UPT, UR16, 0x4400, URZ ;  /* 0x0000440010107890 */ /* 0x000fe2000fffe0ff */
[----:B-1----:R-:W-:Y:S01]  /*1b50*/  SHF.L.U32 R2, R15, 0x1f, RZ ;  /* 0x0000001f0f027819 */ /* 0x002fe200000006ff */
[----:B------:R-:W-:Y:S02]  /*1b60*/  UIADD3.X UR31, UPT, UPT, URZ, UR23, URZ, UP1, !UPT ;  /* 0x00000017ff1f7290 */ /* 0x000fe40008ffe4ff */
[----:B------:R-:W-:Y:S01]  /*1b70*/  UIADD3.X UR29, UPT, UPT, URZ, UR23, URZ, UP0, !UPT ;  /* 0x00000017ff1d7290 */ /* 0x000fe200087fe4ff */
[----:B------:R1:W1:Y:S01]  /*1b80*/  SYNCS.PHASECHK.TRANS64.TRYWAIT P0, [UR8+0x20], R2 ;  /* 0x00002002ff0075a7 */ /* 0x0002620008001108 */
[----:B------:R-:W-:Y:S01]  /*1b90*/  ULEA UR8, UR25, UR4, 0xd ;  /* 0x0000000419087291 */ /* 0x000fe2000f8e68ff */
[----:B------:R-:W-:Y:S01]  /*1ba0*/  UMOV UR26, 0x0 ;  /* 0x00000000001a7882 */ /* 0x000fe20000000000 */
[----:B------:R-:W-:-:S02]  /*1bb0*/  UMOV UR27, 0x10000000 ;  /* 0x10000000001b7882 */ /* 0x000fc40000000000 */
[----:B------:R-:W-:Y:S01]  /*1bc0*/  UIADD3 UR8, UPT, UPT, UR8, 0x8400, URZ ;  /* 0x0000840008087890 */ /* 0x000fe2000fffe0ff */
[----:B------:R-:W-:Y:S01]  /*1bd0*/  UMOV UR19, UR35 ;  /* 0x0000002300137c82 */ /* 0x000fe20008000000 */
[----:B------:R-:W-:Y:S01]  /*1be0*/  UMOV UR20, UR36 ;  /* 0x0000002400147c82 */ /* 0x000fe20008000000 */
[----:B------:R-:W-:Y:S01]  /*1bf0*/  UMOV UR12, UR36 ;  /* 0x00000024000c7c82 */ /* 0x000fe20008000000 */
[----:B------:R-:W-:Y:S01]  /*1c00*/  UMOV UR9, UR17 ;  /* 0x0000001100097c82 */ /* 0x000fe20008000000 */
[----:B------:R-:W-:Y:S01]  /*1c10*/  UMOV UR10, UR18 ;  /* 0x00000012000a7c82 */ /* 0x000fe20008000000 */
[----:B------:R1:W-:Y:S01]  /*1c20*/  UTMALDG.3D [UR16], [UR30], desc[UR26] ;  /* 0x00001a101e0075b4 */ /* 0x0003e20008011000 */
[----:B------:R-:W-:Y:S01]  /*1c30*/  UIADD3 UR24, UPT, UPT, UR24, 0x1, URZ ;  /* 0x0000000118187890 */ /* 0x000fe2000fffe0ff */
[----:B------:R-:W-:-:S03]  /*1c40*/  UMOV UR25, UR6 ;  /* 0x0000000600197c82 */ /* 0x000fc60008000000 */
[----:B------:R-:W-:Y:S01]  /*1c50*/  UISETP.NE.AND UP0, UPT, UR24, UR21, UPT ;  /* 0x000000151800728c */ /* 0x000fe2000bf05270 */
[----:B------:R1:W-:Y:S08]  /*1c60*/  UTMALDG.3D [UR8], [UR28], desc[UR26] ;  /* 0x00001a081c0075b4 */ /* 0x0003f00008011000 */
[----:B------:R-:W-:Y:S05]  /*1c70*/  BRA.U UP0, `(.L_x_31) ;  /* 0xfffffffd005c7547 */ /* 0x000fea000b83ffff */
.L_x_26:
[----:B-1----:R-:W-:Y:S01]  /*1c80*/  LEA R2, R14, UR4, 0x3 ;  /* 0x000000040e027c11 */ /* 0x002fe2000f8e18ff */
[----:B------:R-:W-:Y:S01]  /*1c90*/  NOP ;  /* 0x0000000000007918 */ /* 0x000fe20000000000 */
[----:B--2---:R-:W-:Y:S02]  /*1ca0*/  SHF.L.U32 R3, R12, 0x1f, RZ ;  /* 0x0000001f0c037819 */ /* 0x004fe400000006ff */
[----:B------:R-:W-:Y:S02]  /*1cb0*/  LEA R4, R14, UR4, 0x4 ;  /* 0x000000040e047c11 */ /* 0x000fe4000f8e20ff */
[----:B------:R-:W1:Y:S02]  /*1cc0*/  SYNCS.PHASECHK.TRANS64.TRYWAIT P0, [R2+URZ+0x70], R3 ;  /* 0x00007003020075a7 */ /* 0x000e6400080011ff */
[----:B-1----:R-:W-:Y:S05]  /*1cd0*/  @!P0 BRA `(.L_x_32) ;  /* 0x00000054003c8947 */ /* 0x002fea0003800000 */
.L_x_108:
[----:B------:R-:W2:Y:S01]  /*1ce0*/  LDS.128 R4, [R4+0x100] ;  /* 0x0001000004047984 */ /* 0x000ea20000000c00 */
[----:B---3--:R-:W-:Y:S01]  /*1cf0*/  ISETP.GE.AND P0, PT, R40, 0x1, PT ;  /* 0x000000012800780c */ /* 0x008fe20003f06270 */
[----:B-1----:R-:W-:Y:S01]  /*1d00*/  VIADD R2, R2, 0x80 ;  /* 0x0000008002027836 */ /* 0x002fe20000000000 */
[----:B------:R-:W-:Y:S01]  /*1d10*/  @!PT LDS RZ, [RZ] ;  /* 0x00000000fffff984 */ /* 0x000fe20000000800 */
[----:B------:R-:W-:Y:S01]  /*1d20*/  @!PT LDS RZ, [RZ] ;  /* 0x00000000fffff984 */ /* 0x000fe20000000800 */
[----:B------:R-:W-:Y:S01]  /*1d30*/  @!PT LDS RZ, [RZ] ;  /* 0x00000000fffff984 */ /* 0x000fe20000000800 */
[----:B------:R-:W-:Y:S01]  /*1d40*/  @!PT LDS RZ, [RZ] ;  /* 0x00000000fffff984 */ /* 0x000fe20000000800 */
[----:B------:R1:W-:Y:S06]  /*1d50*/  MEMBAR.ALL.CTA ;  /* 0x0000000000007992 */ /* 0x0003ec0000008000 */
[----:B-1----:R-:W1:Y:S01]  /*1d60*/  FENCE.VIEW.ASYNC.S ;  /* 0x00000000000073c6 */ /* 0x002e620000000000 */
[----:B------:R-:W-:-:S04]  /*1d70*/  PRMT R2, RZ, 0x654, R2 ;  /* 0x00000654ff027816 */ /* 0x000fc80000000002 */
[----:B-1----:R1:W-:Y:S01]  /*1d80*/  SYNCS.ARRIVE.TRANS64.RED.A1T0 RZ, [R2+URZ], RZ ;  /* 0x000000ff02ff79a7 */ /* 0x0023e200081004ff */
[----:B--2---:R-:W-:-:S13]  /*1d90*/  LOP3.LUT P2, RZ, R6, 0x1, RZ, 0xc0, !PT ;  /* 0x0000000106ff7812 */ /* 0x004fda000784c0ff */
[----:B------:R-:W-:Y:S01]  /*1da0*/  @P2 SHF.R.U32.HI R3, RZ, 0x10, R5 ;  /* 0x00000010ff032819 */ /* 0x000fe20000011605 */
[----:B------:R-:W-:Y:S01]  /*1db0*/  VOTEU.ANY UP0, P2 ;  /* 0x0000000000ff7886 */ /* 0x000fe20001000100 */
[----:B------:R-:W-:Y:S02]  /*1dc0*/  @P2 MOV R13, R4 ;  /* 0x00000004000d2202 */ /* 0x000fe40000000f00 */
[----:B------:R-:W-:Y:S02]  /*1dd0*/  @P2 R2UR.BROADCAST UR8, R3 ;  /* 0x00000000030822ca */ /* 0x000fe400008e0000 */
[----:B------:R-:W-:-:S11]  /*1de0*/  @P2 LOP3.LUT R11, R5, 0xffff, RZ, 0xc0, !PT ;  /* 0x0000ffff050b2812 */ /* 0x000fd600078ec0ff */
[----:B------:R-:W-:Y:S01]  /*1df0*/  @UP0 UMOV UR36, UR8 ;  /* 0x0000000800240c82 */ /* 0x000fe20008000000 */
[----:B-1----:R-:W-:Y:S05]  /*1e00*/  @!P0 BRA `(.L_x_33) ;  /* 0x0000000000b88947 */ /* 0x002fea0003800000 */
[----:B------:R-:W4:Y:S01]  /*1e10*/  LDC.64 R4, c[0x0][0xb18] ;  /* 0x0002c600ff047b82 */ /* 0x000f220000000a00 */
[----:B------:R-:W-:-:S07]  /*1e20*/  ISETP.NE.AND P3, PT, R40, 0x1, PT ;  /* 0x000000012800780c */ /* 0x000fce0003f65270 */
[----:B------:R-:W1:Y:S08]  /*1e30*/  LDC.64 R6, c[0x0][0xb10] ;  /* 0x0002c400ff067b82 */ /* 0x000e700000000a00 */
[----:B------:R-:W2:Y:S08]  /*1e40*/  LDC R16, c[0x0][0xb20] ;  /* 0x0002c800ff107b82 */ /* 0x000eb00000000800 */
[----:B------:R-:W3:Y:S01]  /*1e50*/  LDC R18, c[0x0][0xb0c] ;  /* 0x0002c300ff127b82 */ /* 0x000ee20000000800 */
[----:B----4-:R-:W-:Y:S01]  /*1e60*/  IMAD.HI.U32 R17, R0, R5, RZ ;  /* 0x0000000500117227 */ /* 0x010fe200078e00ff */
[----:B------:R-:W-:-:S03]  /*1e70*/  ISETP.NE.AND P0, PT, R4, 0x1, PT ;  /* 0x000000010400780c */ /* 0x000fc60003f05270 */
[----:B------:R-:W-:-:S03]  /*1e80*/  IMAD.HI.U32 R5, R11, R5, RZ ;  /* 0x000000050b057227 */ /* 0x000fc600078e00ff */
[----:B------:R-:W4:Y:S01]  /*1e90*/  LDC.64 R2, c[0x0][0xb28] ;  /* 0x0002ca00ff027b82 */ /* 0x000f220000000a00 */
[----:B-1----:R-:W-:-:S04]  /*1ea0*/  IMAD.HI.U32 R20, R9, R6, RZ ;  /* 0x0000000609147227 */ /* 0x002fc800078e00ff */
[----:B------:R-:W-:Y:S01]  /*1eb0*/  IMAD.HI.U32 R22, R13, R6, RZ ;  /* 0x000000060d167227 */ /* 0x000fe200078e00ff */
[----:B------:R-:W-:Y:S02]  /*1ec0*/  SHF.R.U32.HI R20, RZ, R7, R20 ;  /* 0x00000007ff147219 */ /* 0x000fe40000011614 */
[-C--:B--2---:R-:W-:Y:S02]  /*1ed0*/  SHF.R.U32.HI R17, RZ, R16.reuse, R17 ;  /* 0x00000010ff117219 */ /* 0x084fe40000011611 */
[----:B------:R-:W-:Y:S02]  /*1ee0*/  SHF.R.U32.HI R16, RZ, R16, R5 ;  /* 0x00000010ff107219 */ /* 0x000fe40000011605 */
[----:B------:R-:W-:Y:S02]  /*1ef0*/  SEL R17, R0, R17, !P0 ;  /* 0x0000001100117207 */ /* 0x000fe40004000000 */
[----:B------:R-:W-:Y:S02]  /*1f00*/  SHF.R.U32.HI R22, RZ, R7, R22 ;  /* 0x00000007ff167219 */ /* 0x000fe40000011616 */
[----:B---3--:R-:W-:-:S02]  /*1f10*/  ISETP.NE.AND P1, PT, R18, 0x1, PT ;  /* 0x000000011200780c */ /* 0x008fc40003f25270 */
[----:B------:R-:W-:Y:S02]  /*1f20*/  SEL R5, R11, R16, !P0 ;  /* 0x000000100b057207 */ /* 0x000fe40004000000 */
[----:B------:R-:W-:Y:S02]  /*1f30*/  SEL R19, R9, R20, !P1 ;  /* 0x0000001409137207 */ /* 0x000fe40004800000 */
[----:B------:R-:W-:Y:S01]  /*1f40*/  SEL R7, R13, R22, !P1 ;  /* 0x000000160d077207 */ /* 0x000fe20004800000 */
[----:B----4-:R-:W-:-:S04]  /*1f50*/  IMAD.HI.U32 R20, R17, R2, RZ ;  /* 0x0000000211147227 */ /* 0x010fc800078e00ff */
[----:B------:R-:W-:Y:S01]  /*1f60*/  IMAD.HI.U32 R6, R19, R2, RZ ;  /* 0x0000000213067227 */ /* 0x000fe200078e00ff */
[----:B------:R-:W-:-:S04]  /*1f70*/  @P3 SHF.R.U32.HI R17, RZ, R3, R20 ;  /* 0x00000003ff113219 */ /* 0x000fc80000011614 */
        /* <DEDUP_REMOVED lines=8> */
[----:B------:R-:W-:-:S04]  /*2000*/  @!P0 IMAD.HI.U32 R16, R7, R2, RZ ;  /* 0x0000000207108227 */ /* 0x000fc800078e00ff */
[----:B------:R-:W-:Y:S01]  /*2010*/  IMAD.MOV R2, RZ, RZ, -R6 ;  /* 0x000000ffff027224 */ /* 0x000fe200078e0a06 */
[----:B------:R-:W-:-:S03]  /*2020*/  @!P0 SHF.R.U32.HI R16, RZ, R3, R16 ;  /* 0x00000003ff108219 */ /* 0x000fc60000011610 */
[----:B------:R-:W-:Y:S01]  /*2030*/  IMAD R2, R40, R2, R5 ;  /* 0x0000000228027224 */ /* 0x000fe200078e0205 */
[----:B------:R-:W-:Y:S02]  /*2040*/  @!P0 SEL R3, R7, R16, !P3 ;  /* 0x0000001007038207 */ /* 0x000fe40005800000 */
[----:B------:R-:W-:-:S03]  /*2050*/  IADD3 R16, PT, PT, -R5, RZ, RZ ;  /* 0x000000ff05107210 */ /* 0x000fc60007ffe1ff */
[--C-:B------:R-:W-:Y:S02]  /*2060*/  @!P0 IMAD.IADD R6, R6, 0x1, -R3.reuse ;  /* 0x0000000106068824 */ /* 0x100fe400078e0a03 */
[----:B------:R-:W-:Y:S01]  /*2070*/  @!P0 IMAD R3, R2, R19, R3 ;  /* 0x0000001302038224 */ /* 0x000fe200078e0203 */
[----:B------:R-:W-:Y:S01]  /*2080*/  IADD3 R2, PT, PT, -R7, RZ, RZ ;  /* 0x000000ff07027210 */ /* 0x000fe20007ffe1ff */
[----:B------:R-:W-:Y:S02]  /*2090*/  @!P0 IMAD R5, R40, R6, R7 ;  /* 0x0000000628058224 */ /* 0x000fe400078e0207 */
[----:B------:R-:W-:Y:S02]  /*20a0*/  IMAD R11, R4, R16, R11 ;  /* 0x00000010040b7224 */ /* 0x000fe400078e020b */
[----:B------:R-:W-:Y:S02]  /*20b0*/  @!P0 IMAD.MOV.U32 R7, RZ, RZ, R3 ;  /* 0x000000ffff078224 */ /* 0x000fe400078e0003 */
[----:B------:R-:W-:-:S02]  /*20c0*/  IMAD R2, R18, R2, R13 ;  /* 0x0000000212027224 */ /* 0x000fc400078e020d */
[----:B------:R-:W-:Y:S02]  /*20d0*/  IMAD R11, R5, R4, R11 ;  /* 0x00000004050b7224 */ /* 0x000fe400078e020b */
[----:B------:R-:W-:Y:S02]  /*20e0*/  IMAD R13, R7, R18, R2 ;  /* 0x00000012070d7224 */ /* 0x000fe400078e0202 */
.L_x_33:
[----:B------:R-:W1:Y:S02]  /*20f0*/  LDCU UR8, c[0x0][0xb30] ;  /* 0x00016600ff0877ac */ /* 0x000e640008000800 */
[----:B-1----:R-:W-:-:S09]  /*2100*/  UISETP.NE.AND UP0, UPT, UR8, 0x1, UPT ;  /* 0x000000010800788c */ /* 0x002fd2000bf05270 */
[----:B------:R-:W-:Y:S05]  /*2110*/  BRA.U UP0, `(.L_x_34) ;  /* 0x0000000100407547 */ /* 0x000fea000b800000 */
[----:B------:R-:W1:Y:S08]  /*2120*/  LDC.64 R4, c[0x0][0xb10] ;  /* 0x0002c400ff047b82 */ /* 0x000e700000000a00 */
[----:B------:R-:W2:Y:S08]  /*2130*/  LDC.64 R2, c[0x0][0xb18] ;  /* 0x0002c600ff027b82 */ /* 0x000eb00000000a00 */
[----:B------:R-:W3:Y:S08]  /*2140*/  LDC R6, c[0x0][0xb20] ;  /* 0x0002c800ff067b82 */ /* 0x000ef00000000800 */
[----:B------:R-:W4:Y:S01]  /*2150*/  LDC R16, c[0x0][0xb0c] ;  /* 0x0002c300ff107b82 */ /* 0x000f220000000800 */
[----:B-1----:R-:W-:-:S05]  /*2160*/  IMAD.HI.U32 R4, R13, R4, RZ ;  /* 0x000000040d047227 */ /* 0x002fca00078e00ff */
[----:B------:R-:W-:Y:S01]  /*2170*/  SHF.R.U32.HI R4, RZ, R5, R4 ;  /* 0x00000005ff047219 */ /* 0x000fe20000011604 */
[----:B--2---:R-:W-:Y:S01]  /*2180*/  IMAD.HI.U32 R3, R11, R3, RZ ;  /* 0x000000030b037227 */ /* 0x004fe200078e00ff */
[----:B------:R-:W-:-:S04]  /*2190*/  ISETP.NE.AND P0, PT, R2, 0x1, PT ;  /* 0x000000010200780c */ /* 0x000fc80003f05270 */
[----:B---3--:R-:W-:-:S04]  /*21a0*/  SHF.R.U32.HI R6, RZ, R6, R3 ;  /* 0x00000006ff067219 */ /* 0x008fc80000011603 */
[----:B------:R-:W-:Y:S02]  /*21b0*/  SEL R3, R11, R6, !P0 ;  /* 0x000000060b037207 */ /* 0x000fe40004000000 */
[----:B----4-:R-:W-:-:S04]  /*21c0*/  ISETP.NE.AND P1, PT, R16, 0x1, PT ;  /* 0x000000011000780c */ /* 0x010fc80003f25270 */
[----:B------:R-:W-:-:S05]  /*21d0*/  SEL R4, R13, R4, !P1 ;  /* 0x000000040d047207 */ /* 0x000fca0004800000 */
[----:B------:R-:W-:Y:S02]  /*21e0*/  IMAD.IADD R5, R3, 0x1, -R4 ;  /* 0x0000000103057824 */ /* 0x000fe400078e0a04 */
[----:B------:R-:W-:Y:S02]  /*21f0*/  IMAD.IADD R3, R4, 0x1, -R3 ;  /* 0x0000000104037824 */ /* 0x000fe400078e0a03 */
[----:B------:R-:W-:Y:S02]  /*2200*/  IMAD R13, R5, R16, R13 ;  /* 0x00000010050d7224 */ /* 0x000fe400078e020d */
[----:B------:R-:W-:-:S07]  /*2210*/  IMAD R11, R3, R2, R11 ;  /* 0x00000002030b7224 */ /* 0x000fce00078e020b */
.L_x_34:
[----:B------:R-:W-:Y:S01]  /*2220*/  VIADD R14, R14, 0x1 ;  /* 0x000000010e0e7836 */ /* 0x000fe20000000000 */
[----:B------:R-:W-:Y:S01]  /*2230*/  PLOP3.LUT P1, PT, PT, PT, PT, 0x80, 0x8 ;  /* 0x000000000008781c */ /* 0x000fe20003f2f070 */
[----:B------:R-:W-:Y:S02]  /*2240*/  IMAD.IADD R21, R13, 0x1, R96 ;  /* 0x000000010d157824 */ /* 0x000fe400078e0260 */
[----:B------:R-:W-:Y:S01]  /*2250*/  IMAD.IADD R20, R11, 0x1, R94 ;  /* 0x000000010b147824 */ /* 0x000fe200078e025e */
[----:B------:R-:W-:-:S04]  /*2260*/  ISETP.NE.AND P0, PT, R14, 0x2, PT ;  /* 0x000000020e00780c */ /* 0x000fc80003f05270 */
[----:B------:R-:W-:Y:S02]  /*2270*/  SEL R3, RZ, 0x1, P0 ;  /* 0x00000001ff037807 */ /* 0x000fe40000000000 */
[----:B------:R-:W-:Y:S02]  /*2280*/  SEL R14, R14, RZ, P0 ;  /* 0x000000ff0e0e7207 */ /* 0x000fe40000000000 */
[----:B------:R-:W-:Y:S01]  /*2290*/  LOP3.LUT R12, R12, R3, RZ, 0x3c, !PT ;  /* 0x000000030c0c7212 */ /* 0x000fe200078e3cff */
[----:B------:R-:W-:Y:S06]  /*22a0*/  @P2 BRA `(.L_x_35) ;  /* 0xfffffff000982947 */ /* 0x000fec000383ffff */
[----:B------:R-:W-:Y:S01]  /*22b0*/  UIADD3 UR4, UPT, UPT, UR4, 0x20, URZ ;  /* 0x0000002004047890 */ /* 0x000fe2000fffe0ff */
[----:B------:R-:W-:-:S03]  /*22c0*/  SHF.L.U32 R3, R15, 0x1f, RZ ;  /* 0x0000001f0f037819 */ /* 0x000fc600000006ff */
[----:B------:R-:W-:-:S09]  /*22d0*/  ULEA UR5, UR6, UR4, 0x3 ;  /* 0x0000000406057291 */ /* 0x000fd2000f8e18ff */
[----:B------:R-:W1:Y:S02]  /*22e0*/  SYNCS.PHASECHK.TRANS64.TRYWAIT P0, [UR5], R3 ;  /* 0x00000003ff0075a7 */ /* 0x000e640008001105 */
[----:B-1----:R-:W-:Y:S05]  /*22f0*/  @!P0 BRA `(.L_x_36) ;  /* 0x0000004c00c88947 */ /* 0x002fea0003800000 */
.L_x_110:
[----:B------:R-:W-:-:S04]  /*2300*/  UIADD3 UR6, UPT, UPT, UR6, 0x1, URZ ;  /* 0x0000000106067890 */ /* 0x000fc8000fffe0ff */
[----:B------:R-:W-:-:S04]  /*2310*/  UISETP.NE.AND UP0, UPT, UR6, 0x4, UPT ;  /* 0x000000040600788c */ /* 0x000fc8000bf05270 */
[----:B------:R-:W-:Y:S02]  /*2320*/  USEL UR7, URZ, 0x1, UP0 ;  /* 0x00000001ff077887 */ /* 0x000fe40008000000 */
[----:B------:R-:W-:-:S04]  /*2330*/  USEL UR6, UR6, URZ, UP0 ;  /* 0x000000ff06067287 */ /* 0x000fc80008000000 */
[----:B------:R-:W-:Y:S01]  /*2340*/  ULEA UR5, UR6, UR4, 0x3 ;  /* 0x0000000406057291 */ /* 0x000fe2000f8e18ff */
[----:B------:R-:W-:-:S04]  /*2350*/  LOP3.LUT R2, R15, UR7, RZ, 0x3c, !PT ;  /* 0x000000070f027c12 */ /* 0x000fc8000f8e3cff */
[----:B-1----:R-:W-:-:S04]  /*2360*/  SHF.L.U32 R3, R2, 0x1f, RZ ;  /* 0x0000001f02037819 */ /* 0x002fc800000006ff */
[----:B------:R-:W1:Y:S02]  /*2370*/  SYNCS.PHASECHK.TRANS64.TRYWAIT P0, [UR5], R3 ;  /* 0x00000003ff0075a7 */ /* 0x000e640008001105 */
[----:B-1----:R-:W-:Y:S05]  /*2380*/  @!P0 BRA `(.L_x_37) ;  /* 0x0000004c00bc8947 */ /* 0x002fea0003800000 */
.L_x_112:
        /* <DEDUP_REMOVED lines=9> */
.L_x_114:
[----:B------:R-:W-:-:S04]  /*2420*/  UIADD3 UR6, UPT, UPT, UR6, 0x1, URZ ;  /* 0x0000000106067890 */ /* 0x000fc8000fffe0ff */
[----:B------:R-:W-:-:S04]  /*2430*/  UISETP.NE.AND UP0, UPT, UR6, 0x4, UPT ;  /* 0x000000040600788c */ /* 0x000fc8000bf05270 */
[----:B------:R-:W-:Y:S02]  /*2440*/  USEL UR5, URZ, 0x1, UP0 ;  /* 0x00000001ff057887 */ /* 0x000fe40008000000 */
[----:B------:R-:W-:-:S04]  /*2450*/  USEL UR6, UR6, URZ, UP0 ;  /* 0x000000ff06067287 */ /* 0x000fc80008000000 */
[----:B------:R-:W-:Y:S01]  /*2460*/  ULEA UR6, UR6, UR4, 0x3 ;  /* 0x0000000406067291 */ /* 0x000fe2000f8e18ff */
[----:B-1----:R-:W-:-:S04]  /*2470*/  LOP3.LUT R3, R2, UR5, RZ, 0x3c, !PT ;  /* 0x0000000502037c12 */ /* 0x002fc8000f8e3cff */
[----:B------:R-:W-:Y:S01]  /*2480*/  SHF.L.U32 R3, R3, 0x1f, RZ ;  /* 0x0000001f03037819 */ /* 0x000fe200000006ff */
[----:B----4-:R-:W-:-:S07]  /*2490*/  IMAD.U32 R0, RZ, RZ, UR6 ;  /* 0x00000006ff007e24 */ /* 0x010fce000f8e00ff */
.L_x_39:
[----:B-1----:R1:W2:Y:S02]  /*24a0*/  SYNCS.PHASECHK.TRANS64.TRYWAIT P0, [R0+URZ], R3 ;  /* 0x00000003000075a7 */ /* 0x0022a400080011ff */
[----:B--2---:R-:W-:Y:S05]  /*24b0*/  @!P0 NANOSLEEP.SYNCS 0x989680 ;  /* 0x009896800000895d */ /* 0x004fea0003900000 */
[----:B------:R-:W2:Y:S02]  /*24c0*/  @!P0 SYNCS.PHASECHK.TRANS64 P0, [R0+URZ], R3 ;  /* 0x00000003000085a7 */ /* 0x000ea400080010ff */
[----:B--2---:R-:W-:Y:S05]  /*24d0*/  @P0 EXIT ;  /* 0x000000000000094d */ /* 0x004fea0003800000 */
[----:B------:R-:W-:Y:S05]  /*24e0*/  BRA `(.L_x_39) ;  /* 0xfffffffc00ec7947 */ /* 0x000fea000383ffff */
.L_x_17:
[----:B------:R-:W-:-:S04]  /*24f0*/  UISETP.NE.AND UP1, UPT, UR37, URZ, UPT ;  /* 0x000000ff2500728c */ /* 0x000fc8000bf25270 */
[----:B------:R-:W-:-:S09]  /*2500*/  UISETP.NE.OR UP1, UPT, UR8, 0x1, UP1 ;  /* 0x000000010800788c */ /* 0x000fd20008f25670 */
[----:B------:R-:W-:Y:S05]  /*2510*/  BRA.U UP1, `(.L_x_40) ;  /* 0x0000000501487547 */ /* 0x000fea000b800000 */
[----:B------:R-:W-:Y:S01]  /*2520*/  ISETP.NE.AND P2, PT, R2, RZ, PT ;  /* 0x000000ff0200720c */ /* 0x000fe20003f45270 */
[----:B------:R-:W-:Y:S01]  /*2530*/  IMAD.MOV.U32 R12, RZ, RZ, 0x1 ;  /* 0x00000001ff0c7424 */ /* 0x000fe200078e00ff */
[----:B------:R-:W-:Y:S02]  /*2540*/  CS2R R10, SRZ ;  /* 0x00000000000a7805 */ /* 0x000fe4000001ff00 */
[----:B------:R-:W-:Y:S01]  /*2550*/  CS2R R8, SRZ ;  /* 0x0000000000087805 */ /* 0x000fe2000001ff00 */
[----:B------:R-:W-:Y:S01]  /*2560*/  UMOV UR4, 0x400 ;  /* 0x0000040000047882 */ /* 0x000fe20000000000 */
[----:B------:R-:W-:Y:S01]  /*2570*/  UMOV UR6, URZ ;  /* 0x000000ff00067c82 */ /* 0x000fe20008000000 */
[----:B------:R-:W-:-:S12]  /*2580*/  ULEA UR37, UR37, UR4, 0x18 ;  /* 0x0000000425257291 */ /* 0x000fd8000f8ec0ff */
.L_x_44:
[----:B------:R-:W-:Y:S02]  /*2590*/  LEA R0, R8, UR37, 0x3 ;  /* 0x0000002508007c11 */ /* 0x000fe4000f8e18ff */
[----:B------:R-:W-:-:S03]  /*25a0*/  SHF.L.U32 R5, R9, 0x1f, RZ ;  /* 0x0000001f09057819 */ /* 0x000fc600000006ff */
[----:B------:R-:W-:Y:S01]  /*25b0*/  VIADD R4, R0, 0xe0 ;  /* 0x000000e000047836 */ /* 0x000fe20000000000 */
[----:B------:R-:W1:Y:S02]  /*25c0*/  SYNCS.PHASECHK.TRANS64.TRYWAIT P0, [R0+URZ+0xd0], R5 ;  /* 0x0000d005000075a7 */ /* 0x000e6400080011ff */
[----:B-1----:R-:W-:Y:S05]  /*25d0*/  @!P0 BRA `(.L_x_41) ;  /* 0x0000004c00588947 */ /* 0x002fea0003800000 */
.L_x_115:
[----:B------:R-:W-:Y:S01]  /*25e0*/  ULEA UR5, UR6, UR37, 0x3 ;  /* 0x0000002506057291 */ /* 0x000fe2000f8e18ff */
[----:B------:R-:W-:Y:S02]  /*25f0*/  PRMT R4, RZ, 0x654, R4 ;  /* 0x00000654ff047816 */ /* 0x000fe40000000004 */
[----:B-1----:R-:W-:Y:S01]  /*2600*/  SHF.L.U32 R5, R12, 0x1f, RZ ;  /* 0x0000001f0c057819 */ /* 0x002fe200000006ff */
[----:B------:R-:W-:Y:S01]  /*2610*/  UIADD3 UR4, UPT, UPT, UR5, 0x70, URZ ;  /* 0x0000007005047890 */ /* 0x000fe2000fffe0ff */
[----:B------:R1:W-:Y:S05]  /*2620*/  SYNCS.ARRIVE.TRANS64.RED.A1T0 RZ, [R4+URZ], RZ ;  /* 0x000000ff04ff79a7 */ /* 0x0003ea00081004ff */
[----:B------:R-:W-:Y:S01]  /*2630*/  IMAD.U32 R7, RZ, RZ, UR4 ;  /* 0x00000004ff077e24 */ /* 0x000fe2000f8e00ff */
[----:B------:R-:W2:Y:S04]  /*2640*/  SYNCS.PHASECHK.TRANS64.TRYWAIT P0, [UR5+0x80], R5 ;  /* 0x00008005ff0075a7 */ /* 0x000ea80008001105 */
[----:B------:R-:W-:Y:S01]  /*2650*/  PRMT R6, R2, 0x654, R7 ;  /* 0x0000065402067816 */ /* 0x000fe20000000007 */
[----:B-1----:R-:W-:Y:S01]  /*2660*/  @!P2 IMAD.MOV.U32 R4, RZ, RZ, 0x10 ;  /* 0x00000010ff04a424 */ /* 0x002fe200078e00ff */
[----:B--2---:R-:W-:Y:S06]  /*2670*/  @!P0 BRA `(.L_x_42) ;  /* 0x0000004c00448947 */ /* 0x004fec0003800000 */
.L_x_117:
[----:B------:R-:W-:Y:S01]  /*2680*/  ULEA UR4, UR6, UR37, 0x4 ;  /* 0x0000002506047291 */ /* 0x000fe2000f8e20ff */
[----:B------:R-:W-:Y:S01]  /*2690*/  SEL R3, R6, R3, !P2 ;  /* 0x0000000306037207 */ /* 0x000fe20005000000 */
[----:B------:R-:W-:Y:S01]  /*26a0*/  UIADD3 UR5, UPT, UPT, UR5, 0x70, URZ ;  /* 0x0000007005057890 */ /* 0x000fe2000fffe0ff */
[----:B-1----:R-:W-:Y:S01]  /*26b0*/  LEA R0, R11, UR37, 0x3 ;  /* 0x000000250b007c11 */ /* 0x002fe2000f8e18ff */
[----:B------:R-:W-:Y:S01]  /*26c0*/  UIADD3 UR4, UPT, UPT, UR4, 0x100, URZ ;  /* 0x0000010004047890 */ /* 0x000fe2000fffe0ff */
[----:B------:R-:W-:Y:S01]  /*26d0*/  SHF.L.U32 R5, R10, 0x1f, RZ ;  /* 0x0000001f0a057819 */ /* 0x000fe200000006ff */
[----:B------:R1:W-:Y:S01]  /*26e0*/  @!P2 SYNCS.ARRIVE.TRANS64.RED RZ, [R3+URZ], R4 ;  /* 0x0000000403ffa9a7 */ /* 0x0003e200080004ff */
[----:B------:R-:W-:Y:S01]  /*26f0*/  UIADD3 UR6, UPT, UPT, UR6, 0x1, URZ ;  /* 0x0000000106067890 */ /* 0x000fe2000fffe0ff */
[----:B------:R-:W-:-:S03]  /*2700*/  VIADD R8, R8, 0x1 ;  /* 0x0000000108087836 */ /* 0x000fc60000000000 */
[----:B------:R-:W-:Y:S02]  /*2710*/  UISETP.NE.AND UP0, UPT, UR6, 0x2, UPT ;  /* 0x000000020600788c */ /* 0x000fe4000bf05270 */
[----:B------:R-:W-:Y:S06]  /*2720*/  UGETNEXTWORKID.BROADCAST [UR4], [UR5] ;  /* 0x00000000040073ca */ /* 0x000fec0008000100 */
[----:B------:R-:W-:Y:S01]  /*2730*/  USEL UR4, URZ, 0x1, UP0 ;  /* 0x00000001ff047887 */ /* 0x000fe20008000000 */
[----:B------:R-:W-:Y:S01]  /*2740*/  ISETP.NE.AND P0, PT, R8, 0x2, PT ;  /* 0x000000020800780c */ /* 0x000fe20003f05270 */
[----:B------:R-:W-:Y:S01]  /*2750*/  USEL UR6, UR6, URZ, UP0 ;  /* 0x000000ff06067287 */ /* 0x000fe20008000000 */
[----:B------:R-:W2:Y:S03]  /*2760*/  SYNCS.PHASECHK.TRANS64.TRYWAIT P1, [R0+URZ+0x70], R5 ;  /* 0x00007005000075a7 */ /* 0x000ea600080211ff */
[----:B------:R-:W-:Y:S01]  /*2770*/  LOP3.LUT R12, R12, UR4, RZ, 0x3c, !PT ;  /* 0x000000040c0c7c12 */ /* 0x000fe2000f8e3cff */
[----:B-12---:R-:W-:Y:S07]  /*2780*/  @!P1 BRA `(.L_x_43) ;  /* 0x0000004c00189947 */ /* 0x006fee0003800000 */
.L_x_118:
[C---:B------:R-:W-:Y:S01]  /*2790*/  LEA R4, R11.reuse, UR37, 0x4 ;  /* 0x000000250b047c11 */ /* 0x040fe2000f8e20ff */
[----:B-1----:R-:W-:Y:S01]  /*27a0*/  VIADD R0, R0, 0x80 ;  /* 0x0000008000007836 */ /* 0x002fe20000000000 */
[----:B------:R-:W-:Y:S01]  /*27b0*/  SEL R8, R8, RZ, P0 ;  /* 0x000000ff08087207 */ /* 0x000fe20000000000 */
[----:B------:R-:W-:-:S03]  /*27c0*/  VIADD R11, R11, 0x1 ;  /* 0x000000010b0b7836 */ /* 0x000fc60000000000 */
[----:B------:R-:W1:Y:S01]  /*27d0*/  LDS.128 R4, [R4+0x100] ;  /* 0x0001000004047984 */ /* 0x000e620000000c00 */
[----:B------:R-:W-:Y:S02]  /*27e0*/  PRMT R0, RZ, 0x654, R0 ;  /* 0x00000654ff007816 */ /* 0x000fe40000000000 */
[C---:B------:R-:W-:Y:S01]  /*27f0*/  ISETP.NE.AND P1, PT, R11.reuse, 0x2, PT ;  /* 0x000000020b00780c */ /* 0x040fe20003f25270 */
[----:B------:R-:W-:Y:S01]  /*2800*/  @!PT LDS RZ, [RZ] ;  /* 0x00000000fffff984 */ /* 0x000fe20000000800 */
[----:B------:R-:W-:Y:S01]  /*2810*/  @!PT LDS RZ, [RZ] ;  /* 0x00000000fffff984 */ /* 0x000fe20000000800 */
[----:B------:R-:W-:Y:S01]  /*2820*/  @!PT LDS RZ, [RZ] ;  /* 0x00000000fffff984 */ /* 0x000fe20000000800 */
[----:B------:R-:W-:Y:S01]  /*2830*/  @!PT LDS RZ, [RZ] ;  /* 0x00000000fffff984 */ /* 0x000fe20000000800 */
[----:B------:R2:W-:Y:S06]  /*2840*/  MEMBAR.ALL.CTA ;  /* 0x0000000000007992 */ /* 0x0005ec0000008000 */
[----:B--2---:R-:W2:Y:S01]  /*2850*/  FENCE.VIEW.ASYNC.S ;  /* 0x00000000000073c6 */ /* 0x004ea20000000000 */
[----:B------:R-:W-:Y:S01]  /*2860*/  SEL R11, R11, RZ, P1 ;  /* 0x000000ff0b0b7207 */ /* 0x000fe20000800000 */
[----:B--2---:R2:W-:Y:S01]  /*2870*/  SYNCS.ARRIVE.TRANS64.RED.A1T0 RZ, [R0+URZ], RZ ;  /* 0x000000ff00ff79a7 */ /* 0x0045e200081004ff */
[----:B-1----:R-:W-:-:S02]  /*2880*/  LOP3.LUT P3, RZ, R6, 0x1, RZ, 0xc0, !PT ;  /* 0x0000000106ff7812 */ /* 0x002fc4000786c0ff */
[----:B------:R-:W-:-:S04]  /*2890*/  SEL R5, RZ, 0x1, P1 ;  /* 0x00000001ff057807 */ /* 0x000fc80000800000 */
[----:B------:R-:W-:Y:S02]  /*28a0*/  LOP3.LUT R10, R10, R5, RZ, 0x3c, !PT ;  /* 0x000000050a0a7212 */ /* 0x000fe400078e3cff */
[----:B--2---:R-:W-:-:S04]  /*28b0*/  SEL R0, RZ, 0x1, P0 ;  /* 0x00000001ff007807 */ /* 0x004fc80000000000 */
[----:B------:R-:W-:Y:S01]  /*28c0*/  LOP3.LUT R9, R9, R0, RZ, 0x3c, !PT ;  /* 0x0000000009097212 */ /* 0x000fe200078e3cff */
[----:B------:R-:W-:Y:S06]  /*28d0*/  @P3 BRA `(.L_x_44) ;  /* 0xfffffffc002c3947 */ /* 0x000fec000383ffff */
[----:B------:R-:W-:Y:S01]  /*28e0*/  ULEA UR5, UR6, UR37, 0x3 ;  /* 0x0000002506057291 */ /* 0x000fe2000f8e18ff */
[----:B------:R-:W-:-:S08]  /*28f0*/  SHF.L.U32 R3, R12, 0x1f, RZ ;  /* 0x0000001f0c037819 */ /* 0x000fd000000006ff */
[----:B------:R-:W1:Y:S02]  /*2900*/  SYNCS.PHASECHK.TRANS64 P0, [UR5+0x80], R3 ;  /* 0x00008003ff0075a7 */ /* 0x000e640008001005 */
[----:B-1----:R-:W-:Y:S05]  /*2910*/  @P0 BRA `(.L_x_45) ;  /* 0x0000000000080947 */ /* 0x002fea0003800000 */
[----:B------:R-:W1:Y:S02]  /*2920*/  SYNCS.PHASECHK.TRANS64.TRYWAIT P0, [UR5+0x80], R3 ;  /* 0x00008003ff0075a7 */ /* 0x000e640008001105 */
[----:B-1----:R-:W-:Y:S05]  /*2930*/  @!P0 BRA `(.L_x_46) ;  /* 0x0000004800c08947 */ /* 0x002fea0003800000 */
.L_x_45:
[----:B------:R-:W-:-:S04]  /*2940*/  UIADD3 UR4, UPT, UPT, UR6, 0x1, URZ ;  /* 0x0000000106047890 */ /* 0x000fc8000fffe0ff */
[----:B------:R-:W-:-:S04]  /*2950*/  UISETP.NE.AND UP0, UPT, UR4, 0x2, UPT ;  /* 0x000000020400788c */ /* 0x000fc8000bf05270 */
[----:B------:R-:W-:Y:S02]  /*2960*/  USEL UR7, URZ, 0x1, UP0 ;  /* 0x00000001ff077887 */ /* 0x000fe40008000000 */
[----:B------:R-:W-:-:S04]  /*2970*/  USEL UR4, UR4, URZ, UP0 ;  /* 0x000000ff04047287 */ /* 0x000fc80008000000 */
[----:B------:R-:W-:Y:S01]  /*2980*/  ULEA UR4, UR4, UR37, 0x3 ;  /* 0x0000002504047291 */ /* 0x000fe2000f8e18ff */
[----:B-1----:R-:W-:-:S04]  /*2990*/  LOP3.LUT R3, R12, UR7, RZ, 0x3c, !PT ;  /* 0x000000070c037c12 */ /* 0x002fc8000f8e3cff */
[----:B------:R-:W-:-:S04]  /*29a0*/  SHF.L.U32 R0, R3, 0x1f, RZ ;  /* 0x0000001f03007819 */ /* 0x000fc800000006ff */
[----:B------:R-:W1:Y:S02]  /*29b0*/  SYNCS.PHASECHK.TRANS64 P0, [UR4+0x80], R0 ;  /* 0x00008000ff0075a7 */ /* 0x000e640008001004 */
[----:B-1----:R-:W-:Y:S05]  /*29c0*/  @P0 EXIT ;  /* 0x000000000000094d */ /* 0x002fea0003800000 */
[----:B------:R-:W-:Y:S02]  /*29d0*/  SHF.L.U32 R3, R3, 0x1f, RZ ;  /* 0x0000001f03037819 */ /* 0x000fe400000006ff */
[----:B------:R-:W-:-:S07]  /*29e0*/  MOV R0, UR4 ;  /* 0x0000000400007c02 */ /* 0x000fce0008000f00 */
.L_x_47:
[----:B-1----:R1:W2:Y:S02]  /*29f0*/  SYNCS.PHASECHK.TRANS64.TRYWAIT P0, [R0+URZ+0x80], R3 ;  /* 0x00008003000075a7 */ /* 0x0022a400080011ff */
[----:B--2---:R-:W-:Y:S05]  /*2a00*/  @!P0 NANOSLEEP.SYNCS 0x989680 ;  /* 0x009896800000895d */ /* 0x004fea0003900000 */
[----:B------:R-:W2:Y:S02]  /*2a10*/  @!P0 SYNCS.PHASECHK.TRANS64 P0, [R0+URZ+0x80], R3 ;  /* 0x00008003000085a7 */ /* 0x000ea400080010ff */
[----:B--2---:R-:W-:Y:S05]  /*2a20*/  @P0 EXIT ;  /* 0x000000000000094d */ /* 0x004fea0003800000 */
[----:B------:R-:W-:Y:S05]  /*2a30*/  BRA `(.L_x_47) ;  /* 0xfffffffc00ec7947 */ /* 0x000fea000383ffff */
.L_x_40:
[----:B------:R-:W-:-:S09]  /*2a40*/  UISETP.NE.AND UP1, UPT, UR8, URZ, UPT ;  /* 0x000000ff0800728c */ /* 0x000fd2000bf25270 */
[----:B------:R-:W-:Y:S05]  /*2a50*/  BRA.U UP1, `(.L_x_48) ;  /* 0x0000000d01947547 */ /* 0x000fea000b800000 */
[----:B------:R-:W-:Y:S01]  /*2a60*/  UMOV UR4, 0x40 ;  /* 0x0000004000047882 */ /* 0x000fe20000000000 */
[----:B------:R-:W-:Y:S01]  /*2a70*/  NOP ;  /* 0x0000000000007918 */ /* 0x000fe20000000000 */
[----:B------:R-:W-:Y:S01]  /*2a80*/  ULEA UR4, UR37, UR4, 0x18 ;  /* 0x0000000425047291 */ /* 0x000fe2000f8ec0ff */
[----:B------:R-:W-:Y:S02]  /*2a90*/  UMOV UR5, 0x400 ;  /* 0x0000040000057882 */ /* 0x000fe40000000000 */
[----:B------:R-:W-:-:S06]  /*2aa0*/  ULEA UR37, UR37, UR5, 0x18 ;  /* 0x0000000525257291 */ /* 0x000fcc000f8ec0ff */
[----:B------:R-:W1:Y:S02]  /*2ab0*/  LDS.U8 R0, [UR4+0x1c] ;  /* 0x00001c04ff007984 */ /* 0x000e640008000000 */
[----:B-1----:R-:W-:-:S13]  /*2ac0*/  ISETP.NE.AND P0, PT, R0, RZ, PT ;  /* 0x000000ff0000720c */ /* 0x002fda0003f05270 */
[----:B------:R-:W-:Y:S05]  /*2ad0*/  @P0 BRA `(.L_x_49) ;  /* 0x0000000000580947 */ /* 0x000fea0003800000 */
[----:B------:R-:W-:-:S13]  /*2ae0*/  ELECT P0, URZ, PT ;  /* 0x0000000000ff782f */ /* 0x000fda0003800000 */
[----:B------:R-:W-:Y:S05]  /*2af0*/  @!P0 BRA `(.L_x_50) ;  /* 0x0000000000608947 */ /* 0x000fea0003800000 */
[----:B------:R-:W-:Y:S01]  /*2b00*/  UMOV UR5, 0x10 ;  /* 0x0000001000057882 */ /* 0x000fe20000000000 */
[----:B------:R-:W-:Y:S01]  /*2b10*/  HFMA2 R0, -RZ, RZ, 0, 5.9604644775390625e-08 ;  /* 0x00000001ff007431 */ /* 0x000fe200000001ff */
[----:B------:R-:W-:-:S03]  /*2b20*/  MOV R2, 0xffff ;  /* 0x0000ffff00027802 */ /* 0x000fc60000000f00 */
[----:B------:R-:W-:Y:S04]  /*2b30*/  DEPBAR.LE SB1, 0x36 ;  /* 0x00009d800000791a */ /* 0x000fe80000000000 */
[----:B------:R-:W1:Y:S02]  /*2b40*/  UTCATOMSWS.FIND_AND_SET.ALIGN UP0, UR5, UR5 ;  /* 0x00000005000575e3 */ /* 0x000e640008000800 */
[----:B-1----:R-:W-:Y:S01]  /*2b50*/  MOV R3, UR5 ;  /* 0x0000000500037c02 */ /* 0x002fe20008000f00 */
[----:B------:R-:W-:Y:S06]  /*2b60*/  BRA.U UP0, `(.L_x_51) ;  /* 0x0000000100187547 */ /* 0x000fec000b800000 */
.L_x_52:
[----:B------:R-:W-:Y:S05]  /*2b70*/  NANOSLEEP 0x64 ;  /* 0x000000640000795d */ /* 0x000fea0003800000 */
[----:B------:R-:W-:-:S05]  /*2b80*/  UMOV UR5, 0x10 ;  /* 0x0000001000057882 */ /* 0x000fca0000000000 */
[----:B------:R-:W-:Y:S04]  /*2b90*/  DEPBAR.LE SB1, 0x36 ;  /* 0x00009d800000791a */ /* 0x000fe80000000000 */
[----:B------:R-:W1:Y:S02]  /*2ba0*/  UTCATOMSWS.FIND_AND_SET.ALIGN UP0, UR5, UR5 ;  /* 0x00000005000575e3 */ /* 0x000e640008000800 */
[----:B-1----:R-:W-:Y:S01]  /*2bb0*/  MOV R3, UR5 ;  /* 0x0000000500037c02 */ /* 0x002fe20008000f00 */
[----:B------:R-:W-:Y:S05]  /*2bc0*/  BRA.U !UP0, `(.L_x_52) ;  /* 0xfffffffd08e87547 */ /* 0x000fea000b83ffff */
.L_x_51:
[-C--:B------:R-:W-:Y:S02]  /*2bd0*/  SHF.L.U32 R2, R2, R3.reuse, RZ ;  /* 0x0000000302027219 */ /* 0x080fe400000006ff */
[----:B------:R-:W-:Y:S01]  /*2be0*/  SHF.L.U32 R0, R0, R3, RZ ;  /* 0x0000000300007219 */ /* 0x000fe200000006ff */
[----:B------:R-:W-:Y:S02]  /*2bf0*/  IMAD.SHL.U32 R3, R3, 0x20, RZ ;  /* 0x0000002003037824 */ /* 0x000fe400078e00ff */
[----:B------:R1:W-:Y:S04]  /*2c00*/  ATOMS.OR RZ, [UR4+0x14], R2 ;  /* 0x00001402ffff798c */ /* 0x0003e8000b000004 */
[----:B------:R1:W-:Y:S04]  /*2c10*/  ATOMS.OR RZ, [UR4+0x18], R0 ;  /* 0x00001800ffff798c */ /* 0x0003e8000b000004 */
[----:B------:R1:W-:Y:S01]  /*2c20*/  STS [UR37+0x120], R3 ;  /* 0x00012003ff007988 */ /* 0x0003e20008000825 */
[----:B------:R-:W-:Y:S05]  /*2c30*/  BRA `(.L_x_50) ;  /* 0x0000000000107947 */ /* 0x000fea0003800000 */
.L_x_49:
[----:B------:R-:W-:Y:S02]  /*2c40*/  MOV R0, 0xffffffff ;  /* 0xffffffff00007802 */ /* 0x000fe40000000f00 */
[----:B------:R-:W-:-:S03]  /*2c50*/  MOV R2, 0x2c80 ;  /* 0x00002c8000027802 */ /* 0x000fc60000000f00 */
[----:B------:R1:W-:Y:S04]  /*2c60*/  STS [UR37+0x120], R0 ;  /* 0x00012000ff007988 */ /* 0x0003e80008000825 */
[----:B-1-3-5:R-:W-:Y:S05]  /*2c70*/  CALL.REL.NOINC `($__internal_1_$__cuda_sm10x_tcgen05_guardrail_trap_phase_invalid_during_alloc) ;  /* 0x0000004c007c7944 */ /* 0x02afea0003c00000 */
.L_x_50:
[----:B------:R-:W-:Y:S05]  /*2c80*/  WARPSYNC.ALL ;  /* 0x0000000000007948 */ /* 0x000fea0003800000 */
[----:B------:R-:W2:Y:S01]  /*2c90*/  S2UR UR6, SR_CgaCtaId ;  /* 0x00000000000679c3 */ /* 0x000ea20000008800 */
[----:B------:R-:W-:Y:S01]  /*2ca0*/  UMOV UR4, 0x400 ;  /* 0x0000040000047882 */ /* 0x000fe20000000000 */
[----:B------:R-:W-:-:S06]  /*2cb0*/  NOP ;  /* 0x0000000000007918 */ /* 0x000fcc0000000000 */
[----:B------:R-:W-:Y:S06]  /*2cc0*/  BAR.ARV 0x6, 0xa0 ;  /* 0x0182800000007b1d */ /* 0x000fec0000002000 */
[----:B------:R-:W4:Y:S01]  /*2cd0*/  LDCU UR7, c[0x0][0x38c] ;  /* 0x00007180ff0777ac */ /* 0x000f220008000800 */
[----:B------:R-:W-:Y:S01]  /*2ce0*/  IMAD.MOV.U32 R11, RZ, RZ, 0x1 ;  /* 0x00000001ff0b7424 */ /* 0x000fe200078e00ff */
[----:B------:R-:W-:Y:S01]  /*2cf0*/  CS2R R8, SRZ ;  /* 0x0000000000087805 */ /* 0x000fe2000001ff00 */
[----:B------:R-:W-:Y:S01]  /*2d00*/  IMAD.MOV.U32 R10, RZ, RZ, RZ ;  /* 0x000000ffff0a7224 */ /* 0x000fe200078e00ff */
[----:B------:R-:W-:Y:S01]  /*2d10*/  UMOV UR18, URZ ;  /* 0x000000ff00127c82 */ /* 0x000fe20008000000 */
[----:B------:R-:W-:Y:S01]  /*2d20*/  UMOV UR17, URZ ;  /* 0x000000ff00117c82 */ /* 0x000fe20008000000 */
[----:B------:R-:W-:Y:S01]  /*2d30*/  UMOV UR22, 0x0 ;  /* 0x0000000000167882 */ /* 0x000fe20000000000 */
[----:B------:R-:W-:Y:S01]  /*2d40*/  UMOV UR23, 0x4200490 ;  /* 0x0420049000177882 */ /* 0x000fe20000000000 */
[----:B------:R-:W-:Y:S01]  /*2d50*/  UMOV UR20, 0x0 ;  /* 0x0000000000147882 */ /* 0x000fe20000000000 */
[----:B------:R-:W-:Y:S01]  /*2d60*/  UMOV UR21, 0x4200490 ;  /* 0x0420049000157882 */ /* 0x000fe20000000000 */
[----:B--2---:R-:W-:Y:S01]  /*2d70*/  ULEA UR6, UR6, UR4, 0x18 ;  /* 0x0000000406067291 */ /* 0x004fe2000f8ec0ff */
[----:B------:R-:W2:Y:S03]  /*2d80*/  LDCU UR4, c[0x0][0x38c] ;  /* 0x00007180ff0477ac */ /* 0x000ea60008000800 */
[----:B------:R-:W-:-:S02]  /*2d90*/  UIADD3 UR11, UPT, UPT, UR6, 0x4400, URZ ;  /* 0x00004400060b7890 */ /* 0x000fc4000fffe0ff */
[----:B----4-:R-:W-:-:S03]  /*2da0*/  UIADD3 UR7, UPT, UPT, UR7, 0x3f, URZ ;  /* 0x0000003f07077890 */ /* 0x010fc6000fffe0ff */
[----:B-1----:R-:W1:Y:S01]  /*2db0*/  LDS R0, [UR6+0x120] ;  /* 0x00012006ff007984 */ /* 0x002e620008000800 */
[----:B------:R-:W-:Y:S02]  /*2dc0*/  UIADD3 UR12, UPT, UPT, UR6, 0x8400, URZ ;  /* 0x00008400060c7890 */ /* 0x000fe4000fffe0ff */
[----:B------:R-:W-:Y:S02]  /*2dd0*/  USHF.R.S32.HI UR5, URZ, 0x1f, UR7 ;  /* 0x0000001fff057899 */ /* 0x000fe40008011407 */
[----:B------:R-:W-:Y:S02]  /*2de0*/  USHF.R.U32.HI UR11, URZ, 0x4, UR11 ;  /* 0x00000004ff0b7899 */ /* 0x000fe4000801160b */
[----:B------:R-:W-:Y:S02]  /*2df0*/  ULEA.HI UR5, UR5, UR7, URZ, 0x6 ;  /* 0x0000000705057291 */ /* 0x000fe4000f8f30ff */
[----:B------:R-:W-:Y:S02]  /*2e00*/  USHF.R.U32.HI UR12, URZ, 0x4, UR12 ;  /* 0x00000004ff0c7899 */ /* 0x000fe4000801160c */
[----:B------:R-:W-:-:S02]  /*2e10*/  USHF.R.S32.HI UR5, URZ, 0x6, UR5 ;  /* 0x00000006ff057899 */ /* 0x000fc40008011405 */
[----:B------:R-:W-:Y:S02]  /*2e20*/  ULOP3.LUT UR11, UR11, 0x3fff, URZ, 0xc0, !UPT ;  /* 0x00003fff0b0b7892 */ /* 0x000fe4000f8ec0ff */
[----:B------:R-:W-:Y:S02]  /*2e30*/  UISETP.LT.AND UP0, UPT, UR5, 0x1, UPT ;  /* 0x000000010500788c */ /* 0x000fe4000bf01270 */
[----:B------:R-:W-:Y:S02]  /*2e40*/  ULOP3.LUT UR12, UR12, 0x3fff, URZ, 0xc0, !UPT ;  /* 0x00003fff0c0c7892 */ /* 0x000fe4000f8ec0ff */
[----:B------:R-:W-:Y:S02]  /*2e50*/  USEL UR10, UR5, 0x1, !UP0 ;  /* 0x00000001050a7887 */ /* 0x000fe4000c000000 */
[----:B------:R-:W-:Y:S02]  /*2e60*/  ULOP3.LUT UR11, UR11, 0x10000, URZ, 0xfc, !UPT ;  /* 0x000100000b0b7892 */ /* 0x000fe4000f8efcff */
[----:B------:R-:W-:-:S02]  /*2e70*/  ULOP3.LUT UR12, UR12, 0x10000, URZ, 0xfc, !UPT ;  /* 0x000100000c0c7892 */ /* 0x000fc4000f8efcff */
[----:B------:R-:W-:Y:S02]  /*2e80*/  UIADD3 UR10, UPT, UPT, -UR10, URZ, URZ ;  /* 0x000000ff0a0a7290 */ /* 0x000fe4000fffe1ff */
[----:B--2---:R-:W-:Y:S01]  /*2e90*/  UISETP.GE.AND UP3, UPT, UR4, 0x1, UPT ;  /* 0x000000010400788c */ /* 0x004fe2000bf66270 */
[----:B-1----:R-:W-:-:S15]  /*2ea0*/  R2UR UR19, R0 ;  /* 0x00000000001372ca */ /* 0x002fde00000e0000 */
.L_x_59:
[----:B------:R-:W-:Y:S02]  /*2eb0*/  LEA R0, R10, UR6, 0x3 ;  /* 0x000000060a007c11 */ /* 0x000fe4000f8e18ff */
[----:B------:R-:W-:Y:S02]  /*2ec0*/  SHF.L.U32 R5, R9, 0x1f, RZ ;  /* 0x0000001f09057819 */ /* 0x000fe400000006ff */
[----:B------:R-:W-:Y:S01]  /*2ed0*/  PLOP3.LUT P0, PT, PT, PT, UP3, 0x80, 0x8 ;  /* 0x000000000008781c */ /* 0x000fe20003f0f038 */
[----:B------:R-:W-:Y:S01]  /*2ee0*/  VIADD R3, R0, 0x80 ;  /* 0x0000008000037836 */ /* 0x000fe20000000000 */
[----:B-1----:R-:W1:Y:S02]  /*2ef0*/  SYNCS.PHASECHK.TRANS64.TRYWAIT P1, [R0+URZ+0x70], R5 ;  /* 0x00007005000075a7 */ /* 0x002e6400080211ff */
[----:B-1--4-:R-:W-:Y:S09]  /*2f00*/  @!P1 BRA `(.L_x_53) ;  /* 0x0000004400649947 */ /* 0x012ff20003800000 */
.L_x_120:
[----:B------:R-:W-:Y:S01]  /*2f10*/  LEA R4, R10, UR6, 0x4 ;  /* 0x000000060a047c11 */ /* 0x000fe2000f8e20ff */
[----:B------:R-:W-:Y:S01]  /*2f20*/  @UP3 ULEA UR4, UR17, UR6, 0x3 ;  /* 0x0000000611043291 */ /* 0x000fe2000f8e18ff */
[----:B------:R-:W-:Y:S01]  /*2f30*/  PLOP3.LUT P2, PT, PT, PT, PT, 0x80, 0x8 ;  /* 0x000000000008781c */ /* 0x000fe20003f4f070 */
[----:B------:R-:W-:Y:S01]  /*2f40*/  ULEA UR8, UR18, UR6, 0x3 ;  /* 0x0000000612087291 */ /* 0x000fe2000f8e18ff */
[----:B------:R-:W-:Y:S02]  /*2f50*/  PRMT R3, RZ, 0x654, R3 ;  /* 0x00000654ff037816 */ /* 0x000fe40000000003 */
[----:B-1----:R-:W1:Y:S01]  /*2f60*/  LDS.128 R4, [R4+0x100] ;  /* 0x0001000004047984 */ /* 0x002e620000000c00 */
[----:B------:R-:W-:Y:S02]  /*2f70*/  @P0 SHF.L.U32 R2, R8, 0x1f, RZ ;  /* 0x0000001f08020819 */ /* 0x000fe400000006ff */
[----:B------:R-:W-:Y:S01]  /*2f80*/  SHF.L.U32 R0, R11, 0x1f, RZ ;  /* 0x0000001f0b007819 */ /* 0x000fe200000006ff */
[----:B------:R-:W-:Y:S01]  /*2f90*/  @!PT LDS RZ, [RZ] ;  /* 0x00000000fffff984 */ /* 0x000fe20000000800 */
[----:B------:R-:W-:Y:S01]  /*2fa0*/  @!PT LDS RZ, [RZ] ;  /* 0x00000000fffff984 */ /* 0x000fe20000000800 */
[----:B------:R-:W-:Y:S01]  /*2fb0*/  @!PT LDS RZ, [RZ] ;  /* 0x00000000fffff984 */ /* 0x000fe20000000800 */
[----:B------:R-:W-:Y:S01]  /*2fc0*/  @!PT LDS RZ, [RZ] ;  /* 0x00000000fffff984 */ /* 0x000fe20000000800 */
[----:B------:R2:W-:Y:S06]  /*2fd0*/  MEMBAR.ALL.CTA ;  /* 0x0000000000007992 */ /* 0x0005ec0000008000 */
[----:B--2---:R-:W2:Y:S02]  /*2fe0*/  FENCE.VIEW.ASYNC.S ;  /* 0x00000000000073c6 */ /* 0x004ea40000000000 */
[----:B--2---:R2:W-:Y:S01]  /*2ff0*/  SYNCS.ARRIVE.TRANS64.RED.A1T0 RZ, [R3+URZ], RZ ;  /* 0x000000ff03ff79a7 */ /* 0x0045e200081004ff */
[----:B------:R2:W4:Y:S01]  /*3000*/  @P0 SYNCS.PHASECHK.TRANS64.TRYWAIT P2, [UR4], R2 ;  /* 0x00000002ff0005a7 */ /* 0x0005220008041104 */
[----:B------:R-:W-:Y:S01]  /*3010*/  ULEA.HI UR4, UR18, UR18, URZ, 0x1 ;  /* 0x0000001212047291 */ /* 0x000fe2000f8f08ff */
[----:B-1----:R-:W-:-:S03]  /*3020*/  LOP3.LUT P1, RZ, R6, 0x1, RZ, 0xc0, !PT ;  /* 0x0000000106ff7812 */ /* 0x002fc6000782c0ff */
[----:B------:R-:W-:Y:S02]  /*3030*/  USHF.L.U32 UR9, UR4, 0x6, URZ ;  /* 0x0000000604097899 */ /* 0x000fe400080006ff */
[----:B------:R-:W-:Y:S02]  /*3040*/  ULOP3.LUT UR4, UR4, 0xffe, URZ, 0xc0, !UPT ;  /* 0x00000ffe04047892 */ /* 0x000fe4000f8ec0ff */
[----:B------:R-:W-:Y:S02]  /*3050*/  ULOP3.LUT UR9, UR9, 0xffffff80, URZ, 0xc0, !UPT ;  /* 0xffffff8009097892 */ /* 0x000fe4000f8ec0ff */
[----:B------:R-:W-:Y:S02]  /*3060*/  UIADD3 UR4, UPT, UPT, -UR4, UR18, URZ ;  /* 0x0000001204047290 */ /* 0x000fe4000fffe1ff */
[----:B------:R-:W-:Y:S01]  /*3070*/  UIADD3 UR9, UPT, UPT, UR19, UR9, URZ ;  /* 0x0000000913097290 */ /* 0x000fe2000fffe0ff */
[----:B------:R-:W1:Y:S03]  /*3080*/  SYNCS.PHASECHK.TRANS64.TRYWAIT P0, [UR8+0xb0], R0 ;  /* 0x0000b000ff0075a7 */ /* 0x000e660008001108 */
[----:B------:R-:W-:Y:S01]  /*3090*/  ULEA UR9, UR4, UR9, 0x14 ;  /* 0x0000000904097291 */ /* 0x000fe2000f8ea0ff */
[----:B-12-4-:R-:W-:Y:S11]  /*30a0*/  @!P0 BRA `(.L_x_54) ;  /* 0x0000004400108947 */ /* 0x016ff60003800000 */
.L_x_122:
[----:B------:R-:W-:Y:S01]  /*30b0*/  IADD3 R10, PT, PT, R10, 0x1, RZ ;  /* 0x000000010a0a7810 */ /* 0x000fe20007ffe0ff */
[----:B------:R-:W-:Y:S06]  /*30c0*/  BRA.U !UP3, `(.L_x_55) ;  /* 0x000000010b987547 */ /* 0x000fec000b800000 */
[----:B------:R-:W-:Y:S01]  /*30d0*/  UPLOP3.LUT UP4, UPT, UPT, UPT, UPT, 0x40, 0x4 ;  /* 0x000000000004789c */ /* 0x000fe20003f8e870 */
[----:B------:R-:W-:Y:S01]  /*30e0*/  UMOV UR16, UR10 ;  /* 0x0000000a00107c82 */ /* 0x000fe20008000000 */
[----:B------:R-:W-:Y:S01]  /*30f0*/  UMOV UR15, UR5 ;  /* 0x00000005000f7c82 */ /* 0x000fe20008000000 */
[----:B------:R-:W-:-:S08]  /*3100*/  UMOV UR14, UR17 ;  /* 0x00000011000e7c82 */ /* 0x000fd00008000000 */
.L_x_58:
[----:B------:R-:W-:Y:S02]  /*3110*/  UIADD3 UR16, UPT, UPT, UR16, 0x1, URZ ;  /* 0x0000000110107890 */ /* 0x000fe4000fffe0ff */
[----:B--2---:R-:W-:Y:S02]  /*3120*/  ULEA UR7, UR14, UR6, 0x3 ;  /* 0x000000060e077291 */ /* 0x004fe4000f8e18ff */
[----:B------:R-:W-:Y:S01]  /*3130*/  UISETP.NE.AND UP0, UPT, UR16, URZ, UPT ;  /* 0x000000ff1000728c */ /* 0x000fe2000bf05270 */
[----:B----4-:R-:W-:Y:S10]  /*3140*/  @P2 BRA `(.L_x_56) ;  /* 0x00000000000c2947 */ /* 0x010ff40003800000 */
[----:B-1----:R-:W-:Y:S04]  /*3150*/  SHF.L.U32 R3, R8, 0x1f, RZ ;  /* 0x0000001f08037819 */ /* 0x002fe800000006ff */
[----:B------:R-:W1:Y:S02]  /*3160*/  SYNCS.PHASECHK.TRANS64.TRYWAIT P0, [UR7], R3 ;  /* 0x00000003ff0075a7 */ /* 0x000e640008001107 */
[----:B-1----:R-:W-:Y:S05]  /*3170*/  @!P0 BRA `(.L_x_57) ;  /* 0x0000004000f48947 */ /* 0x002fea0003800000 */
.L_x_56:
[----:B------:R-:W-:Y:S01]  /*3180*/  UISETP.NE.AND UP1, UPT, UR15, 0x1, UPT ;  /* 0x000000010f00788c */ /* 0x000fe2000bf25270 */
[----:B------:R-:W-:Y:S01]  /*3190*/  PLOP3.LUT P2, PT, PT, PT, PT, 0x80, 0x8 ;  /* 0x000000000008781c */ /* 0x000fe20003f4f070 */
[----:B------:R-:W-:Y:S02]  /*31a0*/  UIADD3 UR17, UPT, UPT, UR14, 0x1, URZ ;  /* 0x000000010e117890 */ /* 0x000fe4000fffe0ff */
[----:B------:R-:W-:Y:S02]  /*31b0*/  ULEA UR24, UR14, UR12, 0x9 ;  /* 0x0000000c0e187291 */ /* 0x000fe4000f8e48ff */
[----:B------:R-:W-:Y:S01]  /*31c0*/  UISETP.NE.AND UP2, UPT, UR17, 0x4, UPT ;  /* 0x000000041100788c */ /* 0x000fe2000bf45270 */
[----:B------:R-:W-:Y:S01]  /*31d0*/  PLOP3.LUT P0, PT, PT, PT, UP1, 0x80, 0x8 ;  /* 0x000000000008781c */ /* 0x000fe20003f0f018 */
[----:B------:R-:W-:Y:S02]  /*31e0*/  ULEA UR26, UR14, UR11, 0x8 ;  /* 0x0000000b0e1a7291 */ /* 0x000fe4000f8e40ff */
[----:B------:R-:W-:Y:S02]  /*31f0*/  USEL UR13, URZ, 0x1, UP2 ;  /* 0x00000001ff0d7887 */ /* 0x000fe40009000000 */
[----:B------:R-:W-:Y:S02]  /*3200*/  USEL UR17, UR17, URZ, UP2 ;  /* 0x000000ff11117287 */ /* 0x000fe40009000000 */
[----:B------:R-:W-:Y:S02]  /*3210*/  UIADD3 UR30, UPT, UPT, UR24, 0x2, URZ ;  /* 0x00000002181e7890 */ /* 0x000fe4000fffe0ff */
[----:B------:R-:W-:Y:S01]  /*3220*/  @UP1 ULEA UR4, UR17, UR6, 0x3 ;  /* 0x0000000611041291 */ /* 0x000fe2000f8e18ff */
[----:B------:R-:W-:Y:S01]  /*3230*/  LOP3.LUT R8, R8, UR13, RZ, 0x3c, !PT ;  /* 0x0000000d08087c12 */ /* 0x000fe2000f8e3cff */
[----:B------:R-:W-:Y:S02]  /*3240*/  UIADD3 UR28, UPT, UPT, UR26, 0x2, URZ ;  /* 0x000000021a1c7890 */ /* 0x000fe4000fffe0ff */
[----:B------:R-:W-:Y:S01]  /*3250*/  UIADD3 UR7, UPT, UPT, UR7, 0x20, URZ ;  /* 0x0000002007077890 */ /* 0x000fe2000fffe0ff */
[----:B-1----:R-:W-:Y:S01]  /*3260*/  @P0 SHF.L.U32 R0, R8, 0x1f, RZ ;  /* 0x0000001f08000819 */ /* 0x002fe200000006ff */
[----:B------:R-:W-:Y:S01]  /*3270*/  UMOV UR25, 0x80004020 ;  /* 0x8000402000197882 */ /* 0x000fe20000000000 */
[----:B------:R-:W-:Y:S01]  /*3280*/  UMOV UR27, 0x80004020 ;  /* 0x80004020001b7882 */ /* 0x000fe20000000000 */
[----:B------:R-:W-:Y:S01]  /*3290*/  UMOV UR31, 0x80004020 ;  /* 0x80004020001f7882 */ /* 0x000fe20000000000 */
[----:B------:R2:W4:Y:S01]  /*32a0*/  @P0 SYNCS.PHASECHK.TRANS64.TRYWAIT P2, [UR4], R0 ;  /* 0x00000000ff0005a7 */ /* 0x0005220008041104 */
[----:B------:R-:W-:Y:S01]  /*32b0*/  UIADD3 UR15, UPT, UPT, UR15, -0x1, URZ ;  /* 0xffffffff0f0f7890 */ /* 0x000fe2000fffe0ff */
[----:B------:R2:W-:Y:S01]  /*32c0*/  UTCQMMA gdesc[UR26], gdesc[UR24], tmem[UR9], tmem[UR22], idesc[UR23], UP4 ;  /* 0x00ff16181a0075ea */ /* 0x0005e2000a000309 */
[----:B------:R-:W-:Y:S01]  /*32d0*/  UPLOP3.LUT UP4, UPT, UPT, UPT, UPT, 0x80, 0x8 ;  /* 0x000000000008789c */ /* 0x000fe20003f8f070 */
[----:B------:R-:W-:Y:S01]  /*32e0*/  UMOV UR29, 0x80004020 ;  /* 0x80004020001d7882 */ /* 0x000fe20000000000 */
[----:B------:R-:W-:Y:S01]  /*32f0*/  UMOV UR14, UR17 ;  /* 0x00000011000e7c82 */ /* 0x000fe20008000000 */
[----:B------:R2:W-:Y:S01]  /*3300*/  UTCQMMA gdesc[UR28], gdesc[UR30], tmem[UR9], tmem[UR20], idesc[UR21], UPT ;  /* 0x00ff141e1c0075ea */ /* 0x0005e2000b800309 */
[----:B------:R2:W-:Y:S01]  /*3310*/  UTCBAR [UR7], URZ ;  /* 0x000000ff070073e9 */ /* 0x0005e200080000ff */
[----:B------:R-:W-:Y:S06]  /*3320*/  BRA.U UP0, `(.L_x_58) ;  /* 0xfffffffd00787547 */ /* 0x000fec000b83ffff */
.L_x_55:
[----:B------:R-:W-:Y:S01]  /*3330*/  UIADD3 UR18, UPT, UPT, UR18, 0x1, URZ ;  /* 0x0000000112127890 */ /* 0x000fe2000fffe0ff */
[C---:B------:R-:W-:Y:S01]  /*3340*/  ISETP.NE.AND P0, PT, R10.reuse, 0x2, PT ;  /* 0x000000020a00780c */ /* 0x040fe20003f05270 */
[----:B------:R-:W-:Y:S02]  /*3350*/  UIADD3 UR8, UPT, UPT, UR8, 0x90, URZ ;  /* 0x0000009008087890 */ /* 0x000fe4000fffe0ff */
[----:B------:R-:W-:Y:S01]  /*3360*/  UISETP.NE.AND UP0, UPT, UR18, 0x4, UPT ;  /* 0x000000041200788c */ /* 0x000fe2000bf05270 */
[----:B-12---:R-:W-:Y:S02]  /*3370*/  SEL R0, RZ, 0x1, P0 ;  /* 0x00000001ff007807 */ /* 0x006fe40000000000 */
[----:B------:R-:W-:Y:S01]  /*3380*/  SEL R10, R10, RZ, P0 ;  /* 0x000000ff0a0a7207 */ /* 0x000fe20000000000 */
[----:B------:R-:W-:Y:S01]  /*3390*/  USEL UR4, URZ, 0x1, UP0 ;  /* 0x00000001ff047887 */ /* 0x000fe20008000000 */
[----:B------:R-:W-:Y:S01]  /*33a0*/  LOP3.LUT R9, R9, R0, RZ, 0x3c, !PT ;  /* 0x0000000009097212 */ /* 0x000fe200078e3cff */
[----:B------:R-:W-:Y:S01]  /*33b0*/  USEL UR18, UR18, URZ, UP0 ;  /* 0x000000ff12127287 */ /* 0x000fe20008000000 */
[----:B------:R1:W-:Y:S03]  /*33c0*/  UTCBAR [UR8], URZ ;  /* 0x000000ff080073e9 */ /* 0x0003e600080000ff */
[----:B------:R-:W-:Y:S01]  /*33d0*/  LOP3.LUT R11, R11, UR4, RZ, 0x3c, !PT ;  /* 0x000000040b0b7c12 */ /* 0x000fe2000f8e3cff */
[----:B------:R-:W-:Y:S07]  /*33e0*/  @P1 BRA `(.L_x_59) ;  /* 0xfffffff800b01947 */ /* 0x000fee000383ffff */
[----:B------:R-:W2:Y:S01]  /*33f0*/  S2UR UR4, SR_CgaCtaId ;  /* 0x00000000000479c3 */ /* 0x000ea20000008800 */
[----:B------:R-:W-:Y:S01]  /*3400*/  ELECT P0, URZ, PT ;  /* 0x0000000000ff782f */ /* 0x000fe20003800000 */
[----:B------:R-:W-:Y:S01]  /*3410*/  IMAD.MOV.U32 R0, RZ, RZ, 0x1 ;  /* 0x00000001ff007424 */ /* 0x000fe200078e00ff */
[----:B------:R-:W-:Y:S01]  /*3420*/  UIADD3 UR6, UPT, UPT, UR6, 0xb0, URZ ;  /* 0x000000b006067890 */ /* 0x000fe2000fffe0ff */
[----:B------:R-:W-:Y:S01]  /*3430*/  SHF.L.U32 R3, R11, 0x1f, RZ ;  /* 0x0000001f0b037819 */ /* 0x000fe200000006ff */
[----:B------:R-:W-:-:S03]  /*3440*/  UMOV UR5, 0x40 ;  /* 0x0000004000057882 */ /* 0x000fc60000000000 */
[----:B------:R-:W-:Y:S01]  /*3450*/  UVIRTCOUNT.DEALLOC.SMPOOL 0x80 ;  /* 0x000000800000784c */ /* 0x000fe20000000000 */
[----:B--2---:R-:W-:Y:S02]  /*3460*/  ULEA UR4, UR4, UR5, 0x18 ;  /* 0x0000000504047291 */ /* 0x004fe4000f8ec0ff */
[----:B------:R-:W-:-:S07]  /*3470*/  ULEA UR5, UR18, UR6, 0x3 ;  /* 0x0000000612057291 */ /* 0x000fce000f8e18ff */
[----:B------:R2:W-:Y:S02]  /*3480*/  @P0 STS.U8 [UR4+0x1c], R0 ;  /* 0x00001c00ff000988 */ /* 0x0005e40008000004 */
[----:B------:R-:W3:Y:S02]  /*3490*/  SYNCS.PHASECHK.TRANS64.TRYWAIT P0, [UR5], R3 ;  /* 0x00000003ff0075a7 */ /* 0x000ee40008001105 */
[----:B--23--:R-:W-:Y:S05]  /*34a0*/  @!P0 BRA `(.L_x_60) ;  /* 0x0000004000408947 */ /* 0x00cfea0003800000 */
.L_x_125:
[----:B------:R-:W-:-:S04]  /*34b0*/  UIADD3 UR7, UPT, UPT, UR18, 0x1, URZ ;  /* 0x0000000112077890 */ /* 0x000fc8000fffe0ff */
[----:B------:R-:W-:-:S04]  /*34c0*/  UISETP.NE.AND UP0, UPT, UR7, 0x4, UPT ;  /* 0x000000040700788c */ /* 0x000fc8000bf05270 */
[----:B-1----:R-:W-:Y:S02]  /*34d0*/  USEL UR8, URZ, 0x1, UP0 ;  /* 0x00000001ff087887 */ /* 0x002fe40008000000 */
[----:B------:R-:W-:-:S04]  /*34e0*/  USEL UR7, UR7, URZ, UP0 ;  /* 0x000000ff07077287 */ /* 0x000fc80008000000 */
[----:B------:R-:W-:Y:S01]  /*34f0*/  ULEA UR5, UR7, UR6, 0x3 ;  /* 0x0000000607057291 */ /* 0x000fe2000f8e18ff */
[----:B------:R-:W-:-:S04]  /*3500*/  LOP3.LUT R2, R11, UR8, RZ, 0x3c, !PT ;  /* 0x000000080b027c12 */ /* 0x000fc8000f8e3cff */
[----:B--2---:R-:W-:-:S04]  /*3510*/  SHF.L.U32 R3, R2, 0x1f, RZ ;  /* 0x0000001f02037819 */ /* 0x004fc800000006ff */
[----:B------:R-:W1:Y:S02]  /*3520*/  SYNCS.PHASECHK.TRANS64.TRYWAIT P0, [UR5], R3 ;  /* 0x00000003ff0075a7 */ /* 0x000e640008001105 */
[----:B-1----:R-:W-:Y:S05]  /*3530*/  @!P0 BRA `(.L_x_61) ;  /* 0x0000004000348947 */ /* 0x002fea0003800000 */
.L_x_127:
        /* <DEDUP_REMOVED lines=9> */
.L_x_129:
[----:B------:R-:W-:-:S04]  /*35d0*/  UIADD3 UR7, UPT, UPT, UR7, 0x1, URZ ;  /* 0x0000000107077890 */ /* 0x000fc8000fffe0ff */
[----:B------:R-:W-:-:S04]  /*35e0*/  UISETP.NE.AND UP0, UPT, UR7, 0x4, UPT ;  /* 0x000000040700788c */ /* 0x000fc8000bf05270 */
[----:B------:R-:W-:Y:S02]  /*35f0*/  USEL UR5, URZ, 0x1, UP0 ;  /* 0x00000001ff057887 */ /* 0x000fe40008000000 */
[----:B------:R-:W-:-:S04]  /*3600*/  USEL UR7, UR7, URZ, UP0 ;  /* 0x000000ff07077287 */ /* 0x000fc80008000000 */
[----:B------:R-:W-:Y:S01]  /*3610*/  ULEA UR7, UR7, UR6, 0x3 ;  /* 0x0000000607077291 */ /* 0x000fe2000f8e18ff */
[----:B-1----:R-:W-:-:S04]  /*3620*/  LOP3.LUT R3, R2, UR5, RZ, 0x3c, !PT ;  /* 0x0000000502037c12 */ /* 0x002fc8000f8e3cff */
[----:B------:R-:W-:-:S04]  /*3630*/  SHF.L.U32 R3, R3, 0x1f, RZ ;  /* 0x0000001f03037819 */ /* 0x000fc800000006ff */
[----:B------:R-:W1:Y:S02]  /*3640*/  SYNCS.PHASECHK.TRANS64.TRYWAIT P0, [UR7], R3 ;  /* 0x00000003ff0075a7 */ /* 0x000e640008001107 */
[----:B-1----:R-:W-:Y:S05]  /*3650*/  @!P0 BRA `(.L_x_63) ;  /* 0x00000040001c8947 */ /* 0x002fea0003800000 */
.L_x_131:
[----:B------:R-:W-:Y:S01]  /*3660*/  NOP ;  /* 0x0000000000007918 */ /* 0x000fe20000000000 */
[----:B-1----:R-:W1:Y:S01]  /*3670*/  LDS R0, [UR4+0x14] ;  /* 0x00001404ff007984 */ /* 0x002e620008000800 */
[----:B------:R-:W-:Y:S01]  /*3680*/  ULOP3.LUT UR6, UR19, 0xffff, URZ, 0xc0, !UPT ;  /* 0x0000ffff13067892 */ /* 0x000fe2000f8ec0ff */
[----:B------:R-:W-:Y:S01]  /*3690*/  UMOV UR8, 0xffff ;  /* 0x0000ffff00087882 */ /* 0x000fe20000000000 */
[----:B------:R-:W-:Y:S02]  /*36a0*/  UMOV UR5, 0x1 ;  /* 0x0000000100057882 */ /* 0x000fe40000000000 */
[----:B------:R-:W-:-:S04]  /*36b0*/  USHF.R.U32.HI UR6, URZ, 0x5, UR6 ;  /* 0x00000005ff067899 */ /* 0x000fc80008011606 */
[----:B------:R-:W-:Y:S02]  /*36c0*/  USHF.L.U32 UR8, UR8, UR6, URZ ;  /* 0x0000000608087299 */ /* 0x000fe400080006ff */
[----:B------:R-:W-:-:S04]  /*36d0*/  USHF.L.U32 UR5, UR5, UR6, URZ ;  /* 0x0000000605057299 */ /* 0x000fc800080006ff */
[----:B-1----:R-:W-:-:S04]  /*36e0*/  LOP3.LUT R0, R0, UR8, RZ, 0xc0, !PT ;  /* 0x0000000800007c12 */ /* 0x002fc8000f8ec0ff */
[----:B------:R-:W-:-:S13]  /*36f0*/  ISETP.NE.AND P0, PT, R0, UR8, PT ;  /* 0x0000000800007c0c */ /* 0x000fda000bf05270 */
[----:B------:R-:W-:Y:S05]  /*3700*/  @P0 BRA `(.L_x_64) ;  /* 0x0000000000580947 */ /* 0x000fea0003800000 */
[----:B------:R-:W1:Y:S02]  /*3710*/  LDS R0, [UR4+0x18] ;  /* 0x00001804ff007984 */ /* 0x000e640008000800 */
[----:B-1----:R-:W-:-:S04]  /*3720*/  LOP3.LUT R0, R0, UR5, RZ, 0xc0, !PT ;  /* 0x0000000500007c12 */ /* 0x002fc8000f8ec0ff */
[----:B------:R-:W-:-:S13]  /*3730*/  ISETP.NE.AND P0, PT, R0, UR5, PT ;  /* 0x0000000500007c0c */ /* 0x000fda000bf05270 */
[----:B------:R-:W-:Y:S05]  /*3740*/  @P0 BRA `(.L_x_65) ;  /* 0x00000000003c0947 */ /* 0x000fea0003800000 */
[----:B------:R-:W1:Y:S01]  /*3750*/  S2R R2, SR_LANEID ;  /* 0x0000000000027919 */ /* 0x000e620000000000 */
[----:B------:R-:W-:Y:S01]  /*3760*/  ULOP3.LUT UR8, URZ, UR8, URZ, 0x33, !UPT ;  /* 0x00000008ff087292 */ /* 0x000fe2000f8e33ff */
[----:B------:R-:W-:Y:S01]  /*3770*/  LOP3.LUT R4, RZ, UR5, RZ, 0x33, !PT ;  /* 0x00000005ff047c12 */ /* 0x000fe2000f8e33ff */
[----:B------:R-:W-:Y:S02]  /*3780*/  VOTEU.ANY UR7, UPT, PT ;  /* 0x0000000000077886 */ /* 0x000fe400038e0100 */
[----:B------:R-:W-:Y:S01]  /*3790*/  UFLO.U32 UR7, UR7 ;  /* 0x00000007000772bd */ /* 0x000fe200080e0000 */
[----:B------:R-:W2:Y:S01]  /*37a0*/  REDUX UR5, R4 ;  /* 0x00000000040573c4 */ /* 0x000ea20000000000 */
[----:B------:R-:W-:-:S06]  /*37b0*/  IMAD.U32 R0, RZ, RZ, UR8 ;  /* 0x00000008ff007e24 */ /* 0x000fcc000f8e00ff */
[----:B------:R3:W-:Y:S01]  /*37c0*/  UTCATOMSWS.AND URZ, UR8 ;  /* 0x0000000800ff79e3 */ /* 0x0007e20008000000 */
[----:B------:R-:W4:Y:S01]  /*37d0*/  REDUX UR6, R0 ;  /* 0x00000000000673c4 */ /* 0x000f220000000000 */
[----:B-1----:R-:W-:Y:S01]  /*37e0*/  ISETP.EQ.U32.AND P0, PT, R2, UR7, PT ;  /* 0x0000000702007c0c */ /* 0x002fe2000bf02070 */
[----:B--2---:R-:W-:Y:S01]  /*37f0*/  IMAD.U32 R2, RZ, RZ, UR5 ;  /* 0x00000005ff027e24 */ /* 0x004fe2000f8e00ff */
[----:B----4-:R-:W-:-:S11]  /*3800*/  MOV R3, UR6 ;  /* 0x0000000600037c02 */ /* 0x010fd60008000f00 */
[----:B------:R3:W-:Y:S04]  /*3810*/  @P0 ATOMS.AND RZ, [UR4+0x14], R3 ;  /* 0x00001403ffff098c */ /* 0x0007e8000a800004 */
[----:B------:R3:W-:Y:S01]  /*3820*/  @P0 ATOMS.AND RZ, [UR4+0x18], R2 ;  /* 0x00001802ffff098c */ /* 0x0007e2000a800004 */
[----:B------:R-:W-:Y:S05]  /*3830*/  BRA `(.L_x_66) ;  /* 0x0000000000147947 */ /* 0x000fea0003800000 */
.L_x_65:
[----:B------:R-:W-:Y:S02]  /*3840*/  MOV R2, 0x3860 ;  /* 0x0000386000027802 */ /* 0x000fe40000000f00 */
[----:B----45:R-:W-:Y:S05]  /*3850*/  CALL.REL.NOINC `($__internal_0_$__cuda_sm10x_tcgen05_guardrail_trap_col_being_dealloced_not_returned_by_alloc) ;  /* 0x0000004000787944 */ /* 0x030fea0003c00000 */
[----:B------:R-:W-:Y:S05]  /*3860*/  BRA `(.L_x_66) ;  /* 0x0000000000087947 */ /* 0x000fea0003800000 */
.L_x_64:
[----:B------:R-:W-:Y:S02]  /*3870*/  MOV R2, 0x3890 ;  /* 0x0000389000027802 */ /* 0x000fe40000000f00 */
[----:B----45:R-:W-:Y:S05]  /*3880*/  CALL.REL.NOINC `($__internal_2_$__cuda_sm10x_tcgen05_guardrail_trap_unallocated_columns_being_dealloced) ;  /* 0x0000004000847944 */ /* 0x030fea0003c00000 */
.L_x_66:
[----:B------:R-:W-:Y:S01]  /*3890*/  NOP ;  /* 0x0000000000007918 */ /* 0x000fe20000000000 */
[----:B---3--:R-:W-:Y:S05]  /*38a0*/  EXIT ;  /* 0x000000000000794d */ /* 0x008fea0003800000 */
.L_x_48:
[----:B------:R-:W-:-:S09]  /*38b0*/  UISETP.NE.OR UP2, UPT, UR8, 0x3, !UP2 ;  /* 0x000000030800788c */ /* 0x000fd2000d745670 */
[----:B------:R-:W-:Y:S05]  /*38c0*/  BRA.U UP2, `(.L_x_67) ;  /* 0x0000000d02407547 */ /* 0x000fea000b800000 */
[----:B------:R-:W1:Y:S01]  /*38d0*/  LDC R0, c[0x0][0xb30] ;  /* 0x0002cc00ff007b82 */ /* 0x000e620000000800 */
[----:B------:R-:W2:Y:S01]  /*38e0*/  LDCU.64 UR8, c[0x0][0x888] ;  /* 0x00011100ff0877ac */ /* 0x000ea20008000a00 */
[----:B------:R-:W-:Y:S02]  /*38f0*/  HFMA2 R29, -RZ, RZ, 0, 0 ;  /* 0x00000000ff1d7431 */ /* 0x000fe400000001ff */
[----:B------:R-:W-:Y:S01]  /*3900*/  IMAD.MOV.U32 R31, RZ, RZ, 0x1 ;  /* 0x00000001ff1f7424 */ /* 0x000fe200078e00ff */
[----:B------:R-:W-:Y:S01]  /*3910*/  MOV R23, 0x1000 ;  /* 0x0000100000177802 */ /* 0x000fe20000000f00 */
[----:B------:R-:W4:Y:S01]  /*3920*/  LDCU.64 UR4, c[0x0][0x890] ;  /* 0x00011200ff0477ac */ /* 0x000f220008000a00 */
[----:B------:R-:W-:Y:S01]  /*3930*/  IMAD.MOV.U32 R30, RZ, RZ, RZ ;  /* 0x000000ffff1e7224 */ /* 0x000fe200078e00ff */
[----:B------:R-:W3:Y:S01]  /*3940*/  LDC R19, c[0x0][0x370] ;  /* 0x0000dc00ff137b82 */ /* 0x000ee20000000800 */
[----:B------:R-:W-:Y:S01]  /*3950*/  UMOV UR7, 0x400 ;  /* 0x0000040000077882 */ /* 0x000fe20000000000 */
[----:B------:R-:W-:-:S02]  /*3960*/  UPLOP3.LUT UP1, UPT, UPT, UPT, UPT, 0x40, 0x4 ;  /* 0x000000000004789c */ /* 0x000fc40003f2e870 */
[----:B------:R-:W-:-:S04]  /*3970*/  ULEA UR7, UR37, UR7, 0x18 ;  /* 0x0000000725077291 */ /* 0x000fc8000f8ec0ff */
[----:B------:R-:W3:Y:S01]  /*3980*/  LDC R2, c[0x0][0xb0c] ;  /* 0x0002c300ff027b82 */ /* 0x000ee20000000800 */
[----:B------:R-:W-:Y:S02]  /*3990*/  UIADD3 UR13, UPT, UPT, UR7, 0x48, URZ ;  /* 0x00000048070d7890 */ /* 0x000fe4000fffe0ff */
[----:B--2---:R-:W-:Y:S02]  /*39a0*/  UISETP.NE.U32.AND UP2, UPT, UR8, URZ, UPT ;  /* 0x000000ff0800728c */ /* 0x004fe4000bf45070 */
[----:B------:R-:W-:Y:S02]  /*39b0*/  UIADD3 UR17, UPT, UPT, UR7, 0x40, URZ ;  /* 0x0000004007117890 */ /* 0x000fe4000fffe0ff */
[----:B----4-:R-:W-:Y:S01]  /*39c0*/  UISETP.NE.U32.AND UP3, UPT, UR4, URZ, UPT ;  /* 0x000000ff0400728c */ /* 0x010fe2000bf65070 */
[----:B------:R-:W2:Y:S01]  /*39d0*/  LDC R18, c[0x0][0xb20] ;  /* 0x0002c800ff127b82 */ /* 0x000ea20000000800 */
[----:B-1----:R-:W-:Y:S01]  /*39e0*/  ISETP.NE.AND P1, PT, R0, 0x1, PT ;  /* 0x000000010000780c */ /* 0x002fe20003f25270 */
[----:B------:R-:W-:-:S02]  /*39f0*/  UISETP.NE.AND.EX UP2, UPT, UR9, URZ, UPT, UP2 ;  /* 0x000000ff0900728c */ /* 0x000fc4000bf45320 */
[----:B------:R-:W-:Y:S02]  /*3a00*/  UPRMT UR13, UR37, 0x654, UR13 ;  /* 0x00000654250d7896 */ /* 0x000fe4000800000d */
[----:B------:R-:W-:Y:S02]  /*3a10*/  UISETP.NE.AND.EX UP3, UPT, UR5, URZ, UPT, UP3 ;  /* 0x000000ff0500728c */ /* 0x000fe4000bf65330 */
[----:B------:R-:W1:Y:S08]  /*3a20*/  LDC.64 R32, c[0x0][0x348] ;  /* 0x0000d200ff207b82 */ /* 0x000e700000000a00 */
[----:B------:R-:W4:Y:S08]  /*3a30*/  LDC.64 R16, c[0x0][0xb10] ;  /* 0x0002c400ff107b82 */ /* 0x000f300000000a00 */
[----:B------:R-:W1:Y:S08]  /*3a40*/  LDC.64 R6, c[0x0][0xb18] ;  /* 0x0002c600ff067b82 */ /* 0x000e700000000a00 */
[----:B------:R-:W1:Y:S08]  /*3a50*/  LDC.64 R4, c[0x0][0xb28] ;  /* 0x0002ca00ff047b82 */ /* 0x000e700000000a00 */
[----:B--23--:R-:W1:Y:S02]  /*3a60*/  LDC R22, c[0x0][0x374] ;  /* 0x0000dd00ff167b82 */ /* 0x00ce640000000800 */
.L_x_76:
[C---:B------:R-:W-:Y:S02]  /*3a70*/  LEA R0, R30.reuse, UR7, 0x3 ;  /* 0x000000071e007c11 */ /* 0x040fe4000f8e18ff */
[----:B------:R-:W-:Y:S02]  /*3a80*/  SHF.L.U32 R3, R29, 0x1f, RZ ;  /* 0x0000001f1d037819 */ /* 0x000fe400000006ff */
[----:B------:R-:W-:Y:S02]  /*3a90*/  LEA R24, R30, UR7, 0x4 ;  /* 0x000000071e187c11 */ /* 0x000fe4000f8e20ff */
[----:B--2---:R-:W2:Y:S02]  /*3aa0*/  SYNCS.PHASECHK.TRANS64.TRYWAIT P0, [R0+URZ+0x70], R3 ;  /* 0x00007003000075a7 */ /* 0x004ea400080011ff */
[----:B--2---:R-:W-:Y:S05]  /*3ab0*/  @!P0 BRA `(.L_x_68) ;  /* 0x0000003c001c8947 */ /* 0x004fea0003800000 */
.L_x_132:
[----:B------:R-:W-:Y:S01]  /*3ac0*/  ISETP.GE.AND P0, PT, R40, 0x1, PT ;  /* 0x000000012800780c */ /* 0x000fe20003f06270 */
[----:B------:R-:W3:Y:S01]  /*3ad0*/  LDS.128 R24, [R24+0x100] ;  /* 0x0001000018187984 */ /* 0x000ee20000000c00 */
[----:B--2---:R-:W-:Y:S01]  /*3ae0*/  VIADD R0, R0, 0x80 ;  /* 0x0000008000007836 */ /* 0x004fe20000000000 */
[----:B------:R-:W-:Y:S01]  /*3af0*/  @!PT LDS RZ, [RZ] ;  /* 0x00000000fffff984 */ /* 0x000fe20000000800 */
[----:B------:R-:W-:Y:S01]  /*3b00*/  @!PT LDS RZ, [RZ] ;  /* 0x00000000fffff984 */ /* 0x000fe20000000800 */
[----:B------:R-:W-:Y:S01]  /*3b10*/  @!PT LDS RZ, [RZ] ;  /* 0x00000000fffff984 */ /* 0x000fe20000000800 */
[----:B------:R-:W-:Y:S01]  /*3b20*/  @!PT LDS RZ, [RZ] ;  /* 0x00000000fffff984 */ /* 0x000fe20000000800 */
[----:B------:R2:W-:Y:S06]  /*3b30*/  MEMBAR.ALL.CTA ;  /* 0x0000000000007992 */ /* 0x0005ec0000008000 */
[----:B--2---:R-:W2:Y:S01]  /*3b40*/  FENCE.VIEW.ASYNC.S ;  /* 0x00000000000073c6 */ /* 0x004ea20000000000 */
[----:B------:R-:W-:Y:S04]  /*3b50*/  PRMT R0, RZ, 0x654, R0 ;  /* 0x00000654ff007816 */ /* 0x000fe80000000000 */
[----:B--2---:R2:W-:Y:S01]  /*3b60*/  SYNCS.ARRIVE.TRANS64.RED.A1T0 RZ, [R0+URZ], RZ ;  /* 0x000000ff00ff79a7 */ /* 0x0045e200081004ff */
[----:B---3--:R-:W-:Y:S11]  /*3b70*/  LOP3.LUT P3, RZ, R26, 0x1, RZ, 0xc0, !PT ;  /* 0x000000011aff7812 */ /* 0x008ff6000786c0ff */
[----:B------:R-:W-:Y:S02]  /*3b80*/  @!UPT UIADD3 URZ, UPT, UPT, URZ, URZ, URZ ;  /* 0x000000fffffff290 */ /* 0x000fe4000fffe0ff */
[----:B------:R-:W-:Y:S02]  /*3b90*/  @P3 MOV R13, R24 ;  /* 0x00000018000d3202 */ /* 0x000fe40000000f00 */
[----:B------:R-:W-:Y:S01]  /*3ba0*/  @P3 LOP3.LUT R8, R25, 0xffff, RZ, 0xc0, !PT ;  /* 0x0000ffff19083812 */ /* 0x000fe200078ec0ff */
[----:B--2---:R-:W-:Y:S06]  /*3bb0*/  @!P0 BRA `(.L_x_69) ;  /* 0x0000000000a48947 */ /* 0x004fec0003800000 */
[----:B-1----:R-:W-:Y:S01]  /*3bc0*/  IMAD.HI.U32 R35, R22, R7, RZ ;  /* 0x0000000716237227 */ /* 0x002fe200078e00ff */
[----:B------:R-:W-:Y:S02]  /*3bd0*/  ISETP.NE.AND P0, PT, R6, 0x1, PT ;  /* 0x000000010600780c */ /* 0x000fe40003f05270 */
[----:B------:R-:W-:Y:S01]  /*3be0*/  ISETP.NE.AND P2, PT, R40, 0x1, PT ;  /* 0x000000012800780c */ /* 0x000fe20003f45270 */
[----:B----4-:R-:W-:Y:S01]  /*3bf0*/  IMAD.HI.U32 R34, R19, R16, RZ ;  /* 0x0000001013227227 */ /* 0x010fe200078e00ff */
[----:B------:R-:W-:Y:S02]  /*3c00*/  SHF.R.U32.HI R35, RZ, R18, R35 ;  /* 0x00000012ff237219 */ /* 0x000fe40000011623 */
[----:B------:R-:W-:Y:S01]  /*3c10*/  ISETP.NE.AND P4, PT, R2, 0x1, PT ;  /* 0x000000010200780c */ /* 0x000fe20003f85270 */
[----:B------:R-:W-:Y:S01]  /*3c20*/  IMAD.HI.U32 R36, R13, R16, RZ ;  /* 0x000000100d247227 */ /* 0x000fe200078e00ff */
[----:B------:R-:W-:Y:S02]  /*3c30*/  SHF.R.U32.HI R34, RZ, R17, R34 ;  /* 0x00000011ff227219 */ /* 0x000fe40000011622 */
[----:B------:R-:W-:Y:S01]  /*3c40*/  SEL R3, R22, R35, !P0 ;  /* 0x0000002316037207 */ /* 0x000fe20004000000 */
[C---:B------:R-:W-:Y:S01]  /*3c50*/  IMAD.HI.U32 R35, R8.reuse, R7, RZ ;  /* 0x0000000708237227 */ /* 0x040fe200078e00ff */
[----:B------:R-:W-:Y:S02]  /*3c60*/  SEL R11, R19, R34, !P4 ;  /* 0x00000022130b7207 */ /* 0x000fe40006000000 */
[----:B------:R-:W-:Y:S01]  /*3c70*/  SHF.R.U32.HI R36, RZ, R17, R36 ;  /* 0x00000011ff247219 */ /* 0x000fe20000011624 */
[----:B------:R-:W-:Y:S01]  /*3c80*/  IMAD.HI.U32 R38, R3, R4, RZ ;  /* 0x0000000403267227 */ /* 0x000fe200078e00ff */
[----:B------:R-:W-:Y:S03]  /*3c90*/  SHF.R.U32.HI R35, RZ, R18, R35 ;  /* 0x00000012ff237219 */ /* 0x000fe60000011623 */
[----:B------:R-:W-:Y:S01]  /*3ca0*/  IMAD.HI.U32 R34, R11, R4, RZ ;  /* 0x000000040b227227 */ /* 0x000fe200078e00ff */
[----:B------:R-:W-:Y:S02]  /*3cb0*/  @P2 SHF.R.U32.HI R3, RZ, R5, R38 ;  /* 0x00000005ff032219 */ /* 0x000fe40000011626 */
[----:B------:R-:W-:Y:S02]  /*3cc0*/  SEL R9, R8, R35, !P0 ;  /* 0x0000002308097207 */ /* 0x000fe40004000000 */
[----:B------:R-:W-:Y:S01]  /*3cd0*/  @P2 SHF.R.U32.HI R11, RZ, R5, R34 ;  /* 0x00000005ff0b2219 */ /* 0x000fe20000011622 */
[C---:B------:R-:W-:Y:S01]  /*3ce0*/  IMAD R10, R40.reuse, R3, RZ ;  /* 0x00000003280a7224 */ /* 0x040fe200078e02ff */
[----:B------:R-:W-:Y:S01]  /*3cf0*/  SEL R3, R13, R36, !P4 ;  /* 0x000000240d037207 */ /* 0x000fe20006000000 */
[C---:B------:R-:W-:Y:S03]  /*3d00*/  IMAD.HI.U32 R14, R9.reuse, R4, RZ ;  /* 0x00000004090e7227 */ /* 0x040fe600078e00ff */
[----:B------:R-:W-:Y:S01]  /*3d10*/  ISETP.GE.AND P0, PT, R9, R10, PT ;  /* 0x0000000a0900720c */ /* 0x000fe20003f06270 */
[C---:B------:R-:W-:Y:S01]  /*3d20*/  IMAD R12, R40.reuse, R11, RZ ;  /* 0x0000000b280c7224 */ /* 0x040fe200078e02ff */
[-C--:B------:R-:W-:Y:S04]  /*3d30*/  SHF.R.U32.HI R14, RZ, R5.reuse, R14 ;  /* 0x00000005ff0e7219 */ /* 0x080fe8000001160e */
[----:B------:R-:W-:Y:S02]  /*3d40*/  ISETP.GE.OR P0, PT, R3, R12, P0 ;  /* 0x0000000c0300720c */ /* 0x000fe40000706670 */
[----:B------:R-:W-:Y:S05]  /*3d50*/  SEL R15, R9, R14, !P2 ;  /* 0x0000000e090f7207 */ /* 0x000fea0005000000 */
[----:B------:R-:W-:Y:S04]  /*3d60*/  IMAD.MOV R14, RZ, RZ, -R15 ;  /* 0x000000ffff0e7224 */ /* 0x000fe800078e0a0f */
[----:B------:R-:W-:Y:S02]  /*3d70*/  IMAD R14, R40, R14, R9 ;  /* 0x0000000e280e7224 */ /* 0x000fe400078e0209 */
[C---:B------:R-:W-:Y:S05]  /*3d80*/  @!P0 IMAD.HI.U32 R10, R3.reuse, R4, RZ ;  /* 0x00000004030a8227 */ /* 0x040fea00078e00ff */
[----:B------:R-:W-:Y:S04]  /*3d90*/  @!P0 SHF.R.U32.HI R10, RZ, R5, R10 ;  /* 0x00000005ff0a8219 */ /* 0x000fe8000001160a */
[----:B------:R-:W-:Y:S01]  /*3da0*/  @!P0 SEL R0, R3, R10, !P2 ;  /* 0x0000000a03008207 */ /* 0x000fe20005000000 */
[----:B------:R-:W-:Y:S03]  /*3db0*/  IMAD.MOV R10, RZ, RZ, -R3 ;  /* 0x000000ffff0a7224 */ /* 0x000fe600078e0a03 */
[----:B------:R-:W-:Y:S01]  /*3dc0*/  @!P0 IADD3 R15, PT, PT, R15, -R0, RZ ;  /* 0x800000000f0f8210 */ /* 0x000fe20007ffe0ff */
[----:B------:R-:W-:Y:S01]  /*3dd0*/  @!P0 IMAD R0, R11, R14, R0 ;  /* 0x0000000e0b008224 */ /* 0x000fe200078e0200 */
[----:B------:R-:W-:Y:S01]  /*3de0*/  IADD3 R11, PT, PT, -R9, RZ, RZ ;  /* 0x000000ff090b7210 */ /* 0x000fe20007ffe1ff */
[----:B------:R-:W-:Y:S02]  /*3df0*/  IMAD R13, R2, R10, R13 ;  /* 0x0000000a020d7224 */ /* 0x000fe400078e020d */
[----:B------:R-:W-:Y:S02]  /*3e00*/  @!P0 IMAD R9, R15, R40, R3 ;  /* 0x000000280f098224 */ /* 0x000fe400078e0203 */
[----:B------:R-:W-:Y:S02]  /*3e10*/  @!P0 IMAD.MOV.U32 R3, RZ, RZ, R0 ;  /* 0x000000ffff038224 */ /* 0x000fe400078e0000 */
[----:B------:R-:W-:Y:S02]  /*3e20*/  IMAD R8, R6, R11, R8 ;  /* 0x0000000b06087224 */ /* 0x000fe400078e0208 */
[----:B------:R-:W-:Y:S02]  /*3e30*/  IMAD R13, R3, R2, R13 ;  /* 0x00000002030d7224 */ /* 0x000fe400078e020d */
[----:B------:R-:W-:Y:S02]  /*3e40*/  IMAD R8, R9, R6, R8 ;  /* 0x0000000609087224 */ /* 0x000fe400078e0208 */
.L_x_69:
[----:B------:R-:W-:Y:S05]  /*3e50*/  BRA.U UP1, `(.L_x_70) ;  /* 0x0000000101107547 */ /* 0x000fea000b800000 */
[----:B------:R-:W-:Y:S04]  /*3e60*/  MOV R0, UR6 ;  /* 0x0000000600007c02 */ /* 0x000fe80008000f00 */
[----:B------:R-:W-:Y:S04]  /*3e70*/  SHF.L.U32 R3, R0, 0x1f, RZ ;  /* 0x0000001f00037819 */ /* 0x000fe800000006ff */
[----:B------:R-:W2:Y:S02]  /*3e80*/  SYNCS.PHASECHK.TRANS64.TRYWAIT P0, [UR7+0x68], R3 ;  /* 0x00006803ff0075a7 */ /* 0x000ea40008001107 */
[----:B--2---:R-:W-:Y:S05]  /*3e90*/  @!P0 BRA `(.L_x_71) ;  /* 0x0000003800388947 */ /* 0x004fea0003800000 */
.L_x_70:
[----:B------:R-:W-:Y:S02]  /*3ea0*/  R2UR UR19, R21 ;  /* 0x00000000151372ca */ /* 0x000fe400000e0000 */
[----:B------:R-:W-:Y:S02]  /*3eb0*/  R2UR UR18, R20 ;  /* 0x00000000141272ca */ /* 0x000fe400000e0000 */
[----:B------:R-:W-:Y:S02]  /*3ec0*/  ISETP.NE.U32.AND P2, PT, RZ, UR4, PT ;  /* 0x00000004ff007c0c */ /* 0x000fe4000bf45070 */
[----:B------:R-:W-:Y:S02]  /*3ed0*/  SHF.L.U32 R12, R31, 0x1f, RZ ;  /* 0x0000001f1f0c7819 */ /* 0x000fe400000006ff */
[----:B------:R-:W-:Y:S05]  /*3ee0*/  ISETP.NE.AND.EX P2, PT, RZ, UR5, PT, P2 ;  /* 0x00000005ff007c0c */ /* 0x000fea000bf45320 */
[----:B------:R-:W-:Y:S02]  /*3ef0*/  USHF.L.U32 UR19, UR19, 0x6, URZ ;  /* 0x0000000613137899 */ /* 0x000fe400080006ff */
[----:B------:R-:W-:Y:S01]  /*3f00*/  USHF.L.U32 UR18, UR18, 0x7, URZ ;  /* 0x0000000712127899 */ /* 0x000fe200080006ff */
[----:B------:R-:W-:Y:S11]  /*3f10*/  BRA.U !UP3, `(.L_x_72) ;  /* 0x000000010b347547 */ /* 0x000ff6000b800000 */
[----:B------:R-:W-:Y:S01]  /*3f20*/  UPLOP3.LUT UP0, UPT, UPT, UPT, UP2, 0x80, 0x8 ;  /* 0x000000000008789c */ /* 0x000fe20003f0f020 */
[----:B--2---:R-:W-:Y:S02]  /*3f30*/  HFMA2 R0, -RZ, RZ, 0, 5.9604644775390625e-08 ;  /* 0x00000001ff007431 */ /* 0x004fe400000001ff */
[----:B------:R-:W-:Y:S03]  /*3f40*/  IMAD.MOV.U32 R95, RZ, RZ, 0x1 ;  /* 0x00000001ff5f7424 */ /* 0x000fe600078e00ff */
[----:B------:R-:W-:Y:S05]  /*3f50*/  PLOP3.LUT P0, PT, PT, PT, UP0, 0x80, 0x8 ;  /* 0x000000000008781c */ /* 0x000fea0003f0f008 */
[----:B------:R-:W2:Y:S01]  /*3f60*/  @UP0 LDCU.64 UR10, c[0x0][0x888] ;  /* 0x00011100ff0a07ac */ /* 0x000ea20008000a00 */
[----:B------:R-:W-:Y:S07]  /*3f70*/  @UP0 UIMAD UR8, UR36, UR4, URZ ;  /* 0x00000004240802a4 */ /* 0x000fee000f8e02ff */
[----:B------:R-:W-:Y:S01]  /*3f80*/  @!P0 PRMT R95, R0, 0x7610, R95 ;  /* 0x00007610005f8816 */ /* 0x000fe2000000005f */
[----:B--2---:R-:W-:Y:S03]  /*3f90*/  @UP0 UIMAD.WIDE UR10, UR8, 0x4, UR10 ;  /* 0x00000004080a08a5 */ /* 0x004fe6000f8e020a */
[----:B------:R-:W2:Y:S03]  /*3fa0*/  @!UP0 LDCU UR8, c[0x0][0x880] ;  /* 0x00011000ff0887ac */ /* 0x000ea60008000800 */
[----:B------:R-:W-:Y:S01]  /*3fb0*/  IMAD.U32 R10, RZ, RZ, UR10 ;  /* 0x0000000aff0a7e24 */ /* 0x000fe2000f8e00ff */
[----:B------:R-:W-:Y:S05]  /*3fc0*/  MOV R11, UR11 ;  /* 0x0000000b000b7c02 */ /* 0x000fea0008000f00 */
[----:B-----5:R3:W5:Y:S02]  /*3fd0*/  @P0 LDG.E R49, desc[UR46][R10.64] ;  /* 0x0000002e0a310981 */ /* 0x020764000c1e1900 */
[----:B--23--:R-:W-:Y:S07]  /*3fe0*/  @!P0 IMAD.U32 R49, RZ, RZ, UR8 ;  /* 0x00000008ff318e24 */ /* 0x00cfee000f8e00ff */
.L_x_72:
[----:B-----5:R-:W-:Y:S01]  /*3ff0*/  @!P2 FSETP.EQ.AND P0, PT, R49, RZ, PT ;  /* 0x000000ff3100a20b */ /* 0x020fe20003f02000 */
[----:B------:R-:W-:Y:S01]  /*4000*/  @!UPT UIADD3 URZ, UPT, UPT, URZ, URZ, URZ ;  /* 0x000000fffffff290 */ /* 0x000fe2000fffe0ff */
[----:B------:R-:W-:Y:S11]  /*4010*/  @!P2 BRA `(.L_x_73) ;  /* 0x000000000014a947 */ /* 0x000ff60003800000 */
[----:B------:R-:W-:Y:S02]  /*4020*/  LOP3.LUT P2, RZ, R95, 0xff, RZ, 0xc0, !PT ;  /* 0x000000ff5fff7812 */ /* 0x000fe4000784c0ff */
[----:B------:R-:W-:Y:S04]  /*4030*/  PLOP3.LUT P0, PT, PT, PT, UP0, 0x80, 0x8 ;  /* 0x000000000008781c */ /* 0x000fe80003f0f008 */
[----:B------:R-:W-:Y:S07]  /*4040*/  PLOP3.LUT P0, PT, P0, PT, PT, 0x8, 0x80 ;  /* 0x000000000080781c */ /* 0x000fee000070e170 */
[----:B------:R-:W-:Y:S11]  /*4050*/  @P2 FSETP.EQ.AND P0, PT, R49, RZ, PT ;  /* 0x000000ff3100220b */ /* 0x000ff60003f02000 */
[----:B------:R-:W-:Y:S02]  /*4060*/  @!UPT UIADD3 URZ, UPT, UPT, URZ, URZ, URZ ;  /* 0x000000fffffff290 */ /* 0x000fe4000fffe0ff */
.L_x_73:
[----:B------:R-:W3:Y:S01]  /*4070*/  SYNCS.PHASECHK.TRANS64.TRYWAIT P2, [UR7+0x50], R12 ;  /* 0x0000500cff0075a7 */ /* 0x000ee20008041107 */
[----:B------:R-:W-:Y:S04]  /*4080*/  ELECT P4, URZ, PT ;  /* 0x0000000000ff782f */ /* 0x000fe80003880000 */
[----:B------:R-:W-:Y:S11]  /*4090*/  PLOP3.LUT P4, PT, P0, P4, PT, 0xf2, 0x2f ;  /* 0x00000000002f781c */ /* 0x000ff60000789e72 */
[----:B------:R-:W-:Y:S02]  /*40a0*/  @!UPT UIADD3 URZ, UPT, UPT, URZ, URZ, URZ ;  /* 0x000000fffffff290 */ /* 0x000fe4000fffe0ff */
[----:B-1----:R-:W-:Y:S05]  /*40b0*/  @!P4 IADD3 R21, P0, PT, R32, 0x580, RZ ;  /* 0x000005802015c810 */ /* 0x002fea0007f1e0ff */
[----:B------:R-:W-:Y:S01]  /*40c0*/  @!P4 IMAD.X R20, RZ, RZ, R33, P0 ;  /* 0x000000ffff14c224 */ /* 0x000fe200000e0621 */
[----:B---3--:R-:W-:Y:S07]  /*40d0*/  @!P2 BRA `(.L_x_74) ;  /* 0x0000003400c0a947 */ /* 0x008fee0003800000 */
.L_x_135:
[----:B------:R-:W3:Y:S01]  /*40e0*/  LDC.64 R14, c[0x0][0xb10] ;  /* 0x0002c400ff0e7b82 */ /* 0x000ee20000000a00 */
[----:B------:R-:W-:Y:S01]  /*40f0*/  @!P4 R2UR UR8, R20 ;  /* 0x000000001408c2ca */ /* 0x000fe200000e0000 */
[----:B------:R-:W-:Y:S01]  /*4100*/  VOTEU.ALL UP1, P4 ;  /* 0x0000000000ff7886 */ /* 0x000fe20002020000 */
[----:B------:R-:W-:Y:S01]  /*4110*/  @!P4 R2UR UR9, R21 ;  /* 0x000000001509c2ca */ /* 0x000fe200000e0000 */
[----:B------:R-:W-:Y:S01]  /*4120*/  UMOV UR10, 0x0 ;  /* 0x00000000000a7882 */ /* 0x000fe20000000000 */
[----:B------:R-:W-:Y:S03]  /*4130*/  UMOV UR11, 0x10000000 ;  /* 0x10000000000b7882 */ /* 0x000fe60000000000 */
[----:B------:R-:W5:Y:S01]  /*4140*/  LDC.64 R10, c[0x0][0xb18] ;  /* 0x0002c600ff0a7b82 */ /* 0x000f620000000a00 */
[----:B------:R-:W-:Y:S01]  /*4150*/  @!UP1 UIADD3 UR16, UPT, UPT, UR7, 0x200, URZ ;  /* 0x0000020007109890 */ /* 0x000fe2000fffe0ff */
[----:B------:R-:W-:Y:S01]  /*4160*/  @P3 SHF.R.U32.HI R28, RZ, 0x10, R25 ;  /* 0x00000010ff1c3819 */ /* 0x000fe20000011619 */
[----:B------:R-:W-:Y:S01]  /*4170*/  VOTEU.ALL UP1, P4 ;  /* 0x0000000000ff7886 */ /* 0x000fe20002020000 */
[----:B------:R-:W-:Y:S01]  /*4180*/  UMOV UR20, UR36 ;  /* 0x0000002400147c82 */ /* 0x000fe20008000000 */
[----:B------:R-:W-:Y:S03]  /*4190*/  VIADD R30, R30, 0x1 ;  /* 0x000000011e1e7836 */ /* 0x000fe60000000000 */
[----:B--2---:R-:W2:Y:S01]  /*41a0*/  @!P1 LDC R0, c[0x0][0xb20] ;  /* 0x0002c800ff009b82 */ /* 0x004ea20000000800 */
[----:B------:R-:W-:Y:S01]  /*41b0*/  IMAD.U32 R21, RZ, RZ, UR8 ;  /* 0x00000008ff157e24 */ /* 0x000fe2000f8e00ff */
[----:B------:R-:W-:Y:S06]  /*41c0*/  UPRMT UR8, UR37, 0x654, UR17 ;  /* 0x0000065425087896 */ /* 0x000fec0008000011 */
[----:B-1----:R-:W1:Y:S01]  /*41d0*/  @!P1 LDC R3, c[0x0][0xb0c] ;  /* 0x0002c300ff039b82 */ /* 0x002e620000000800 */
[----:B------:R-:W-:Y:S01]  /*41e0*/  IMAD.U32 R20, RZ, RZ, UR9 ;  /* 0x00000009ff147e24 */ /* 0x000fe2000f8e00ff */
[----:B------:R-:W-:Y:S04]  /*41f0*/  @!P4 R2UR UR15, R21 ;  /* 0x00000000150fc2ca */ /* 0x000fe800000e0000 */
[----:B------:R-:W-:Y:S01]  /*4200*/  @!P4 R2UR UR14, R20 ;  /* 0x00000000140ec2ca */ /* 0x000fe200000e0000 */
[----:B------:R-:W-:Y:S11]  /*4210*/  @!P4 IMAD.MOV.U32 R20, RZ, RZ, 0x1000 ;  /* 0x00001000ff14c424 */ /* 0x000ff600078e00ff */
[----:B------:R-:W-:Y:S01]  /*4220*/  @!UPT UIADD3 URZ, UPT, UPT, URZ, URZ, URZ ;  /* 0x000000fffffff290 */ /* 0x000fe2000fffe0ff */
[----:B------:R1:W-:Y:S01]  /*4230*/  @!UP1 UTMALDG.3D [UR16], [UR14], desc[UR10] ;  /* 0x00000a100e0095b4 */ /* 0x0003e20008011000 */
[----:B------:R1:W-:Y:S02]  /*4240*/  @!P4 SYNCS.ARRIVE.TRANS64.RED.A0TR RZ, [UR7+0x40], R20 ;  /* 0x00004014ffffc9a7 */ /* 0x0003e40008300407 */
[----:B-1----:R-:W-:Y:S01]  /*4250*/  @!P1 ISETP.NE.AND P2, PT, R3, 0x1, PT ;  /* 0x000000010300980c */ /* 0x002fe20003f45270 */
[C---:B---3--:R-:W-:Y:S01]  /*4260*/  @!P1 IMAD.HI.U32 R14, R13.reuse, R14, RZ ;  /* 0x0000000e0d0e9227 */ /* 0x048fe200078e00ff */
[----:B-----5:R-:W-:Y:S03]  /*4270*/  @!P1 ISETP.NE.AND P0, PT, R10, 0x1, PT ;  /* 0x000000010a00980c */ /* 0x020fe60003f05270 */
[C---:B------:R-:W-:Y:S01]  /*4280*/  @!P1 IMAD.HI.U32 R11, R8.reuse, R11, RZ ;  /* 0x0000000b080b9227 */ /* 0x040fe200078e00ff */
[----:B------:R-:W-:Y:S04]  /*4290*/  @!P1 SHF.R.U32.HI R14, RZ, R15, R14 ;  /* 0x0000000fff0e9219 */ /* 0x000fe8000001160e */
[----:B--2---:R-:W-:Y:S01]  /*42a0*/  @!P1 SHF.R.U32.HI R9, RZ, R0, R11 ;  /* 0x00000000ff099219 */ /* 0x004fe2000001160b */
[----:B------:R-:W-:Y:S01]  /*42b0*/  SYNCS.ARRIVE.TRANS64.RED.A1T0 RZ, [UR8], RZ ;  /* 0x000000ffffff79a7 */ /* 0x000fe20008100408 */
[----:B------:R-:W-:Y:S02]  /*42c0*/  @!P1 SEL R14, R13, R14, !P2 ;  /* 0x0000000e0d0e9207 */ /* 0x000fe40005000000 */
[----:B------:R-:W-:Y:S01]  /*42d0*/  @!P1 SEL R9, R8, R9, !P0 ;  /* 0x0000000908099207 */ /* 0x000fe20004000000 */
[----:B------:R-:W1:Y:S04]  /*42e0*/  SYNCS.PHASECHK.TRANS64.TRYWAIT P5, [UR7+0x58], R12 ;  /* 0x0000580cff0075a7 */ /* 0x000e6800080a1107 */
[----:B------:R-:W-:Y:S02]  /*42f0*/  @!P1 IMAD.IADD R0, R9, 0x1, -R14 ;  /* 0x0000000109009824 */ /* 0x000fe400078e0a0e */
[----:B------:R-:W-:Y:S02]  /*4300*/  @!P1 IMAD.IADD R9, R14, 0x1, -R9 ;  /* 0x000000010e099824 */ /* 0x000fe400078e0a09 */
[----:B------:R-:W-:Y:S02]  /*4310*/  @!P1 IMAD R13, R0, R3, R13 ;  /* 0x00000003000d9224 */ /* 0x000fe400078e020d */
[----:B------:R-:W-:Y:S01]  /*4320*/  @!P1 IMAD R8, R9, R10, R8 ;  /* 0x0000000a09089224 */ /* 0x000fe200078e0208 */
[----:B-1----:R-:W-:Y:S06]  /*4330*/  @!P5 BRA `(.L_x_75) ;  /* 0x000000340040d947 */ /* 0x002fec0003800000 */
.L_x_137:
[----:B-1----:R-:W-:Y:S01]  /*4340*/  @!P4 IADD3 R3, P0, PT, R32, 0x580, RZ ;  /* 0x000005802003c810 */ /* 0x002fe20007f1e0ff */
[----:B------:R-:W-:Y:S01]  /*4350*/  VOTEU.ALL UP1, P4 ;  /* 0x0000000000ff7886 */ /* 0x000fe20002020000 */
[----:B------:R-:W-:Y:S01]  /*4360*/  UMOV UR20, 0x0 ;  /* 0x0000000000147882 */ /* 0x000fe20000000000 */
[----:B------:R-:W-:Y:S01]  /*4370*/  UMOV UR21, 0x10000000 ;  /* 0x1000000000157882 */ /* 0x000fe20000000000 */
[----:B------:R-:W-:Y:S01]  /*4380*/  @!P4 R2UR UR9, R3 ;  /* 0x000000000309c2ca */ /* 0x000fe200000e0000 */
[----:B------:R-:W-:Y:S01]  /*4390*/  @!P4 IMAD.X R0, RZ, RZ, R33, P0 ;  /* 0x000000ffff00c224 */ /* 0x000fe200000e0621 */
[----:B------:R-:W-:Y:S01]  /*43a0*/  @!UP1 UIADD3 UR10, UPT, UPT, UR18, 0x40, URZ ;  /* 0x00000040120a9890 */ /* 0x000fe2000fffe0ff */
[----:B------:R-:W-:Y:S01]  /*43b0*/  ISETP.NE.AND P0, PT, R30, 0x2, PT ;  /* 0x000000021e00780c */ /* 0x000fe20003f05270 */
[----:B------:R-:W-:Y:S01]  /*43c0*/  UMOV UR11, UR19 ;  /* 0x00000013000b7c82 */ /* 0x000fe20008000000 */
[----:B------:R-:W-:Y:S01]  /*43d0*/  UMOV UR12, UR36 ;  /* 0x00000024000c7c82 */ /* 0x000fe20008000000 */
[----:B------:R-:W-:Y:S01]  /*43e0*/  @!P4 R2UR UR8, R0 ;  /* 0x000000000008c2ca */ /* 0x000fe200000e0000 */
[----:B------:R-:W-:Y:S01]  /*43f0*/  IMAD.IADD R20, R8, 0x1, R94 ;  /* 0x0000000108147824 */ /* 0x000fe200078e025e */
[----:B------:R-:W-:Y:S01]  /*4400*/  @P3 R2UR UR36, R28 ;  /* 0x000000001c2432ca */ /* 0x000fe200000e0000 */
[----:B------:R-:W-:Y:S01]  /*4410*/  IMAD.IADD R21, R13, 0x1, R96 ;  /* 0x000000010d157824 */ /* 0x000fe200078e0260 */
[----:B------:R-:W-:Y:S02]  /*4420*/  SEL R0, RZ, 0x1, P0 ;  /* 0x00000001ff007807 */ /* 0x000fe40000000000 */
[----:B------:R-:W-:Y:S01]  /*4430*/  LOP3.LUT R31, R31, 0x1, RZ, 0x3c, !PT ;  /* 0x000000011f1f7812 */ /* 0x000fe200078e3cff */
[----:B------:R-:W-:Y:S01]  /*4440*/  IMAD.U32 R10, RZ, RZ, UR9 ;  /* 0x00000009ff0a7e24 */ /* 0x000fe2000f8e00ff */
[----:B------:R-:W-:Y:S01]  /*4450*/  @!UP1 UIADD3 UR9, UPT, UPT, UR7, 0x48, URZ ;  /* 0x0000004807099890 */ /* 0x000fe2000fffe0ff */
[----:B------:R-:W-:Y:S02]  /*4460*/  LOP3.LUT R29, R29, R0, RZ, 0x3c, !PT ;  /* 0x000000001d1d7212 */ /* 0x000fe400078e3cff */
[----:B------:R-:W-:Y:S02]  /*4470*/  SEL R30, R30, RZ, P0 ;  /* 0x000000ff1e1e7207 */ /* 0x000fe40000000000 */
[----:B------:R-:W-:Y:S01]  /*4480*/  IMAD.U32 R11, RZ, RZ, UR8 ;  /* 0x00000008ff0b7e24 */ /* 0x000fe2000f8e00ff */
[----:B------:R-:W-:Y:S01]  /*4490*/  @!P4 R2UR UR14, R10 ;  /* 0x000000000a0ec2ca */ /* 0x000fe200000e0000 */
[----:B------:R-:W-:Y:S01]  /*44a0*/  @!UP1 UIADD3 UR8, UPT, UPT, UR7, 0x1200, URZ ;  /* 0x0000120007089890 */ /* 0x000fe2000fffe0ff */
[----:B------:R-:W-:Y:S02]  /*44b0*/  VOTEU.ALL UP1, P4 ;  /* 0x0000000000ff7886 */ /* 0x000fe40002020000 */
[----:B------:R-:W-:Y:S11]  /*44c0*/  @!P4 R2UR UR15, R11 ;  /* 0x000000000b0fc2ca */ /* 0x000ff600000e0000 */
[----:B------:R-:W-:Y:S02]  /*44d0*/  @!UPT UIADD3 URZ, UPT, UPT, URZ, URZ, URZ ;  /* 0x000000fffffff290 */ /* 0x000fe4000fffe0ff */
[----:B------:R2:W-:Y:S01]  /*44e0*/  @!UP1 UTMALDG.3D [UR8], [UR14], desc[UR20] ;  /* 0x000014080e0095b4 */ /* 0x0005e20008011000 */
[----:B------:R2:W-:Y:S01]  /*44f0*/  @!P4 SYNCS.ARRIVE.TRANS64.RED.A0TR RZ, [UR7+0x48], R23 ;  /* 0x00004817ffffc9a7 */ /* 0x0005e20008300407 */
[----:B------:R-:W-:Y:S01]  /*4500*/  UPLOP3.LUT UP1, UPT, UPT, UPT, UPT, 0x80, 0x8 ;  /* 0x000000000008789c */ /* 0x000fe20003f2f070 */
[----:B------:R-:W-:Y:S01]  /*4510*/  SYNCS.ARRIVE.TRANS64.RED.A1T0 RZ, [UR13], RZ ;  /* 0x000000ffffff79a7 */ /* 0x000fe2000810040d */
[----:B------:R-:W-:Y:S09]  /*4520*/  @P3 BRA `(.L_x_76) ;  /* 0xfffffff400503947 */ /* 0x000ff2000383ffff */
[----:B------:R-:W-:-:S04]  /*4530*/  SHF.L.U32 R3, R31, 0x1f, RZ ;  /* 0x0000001f1f037819 */ /* 0x000fc800000006ff */
[----:B------:R-:W1:Y:S02]  /*4540*/  SYNCS.PHASECHK.TRANS64.TRYWAIT P0, [UR7+0x50], R3 ;  /* 0x00005003ff0075a7 */ /* 0x000e640008001107 */
[----:B-1----:R-:W-:Y:S05]  /*4550*/  @!P0 BRA `(.L_x_77) ;  /* 0x0000003000d08947 */ /* 0x002fea0003800000 */
.L_x_139:
[----:B-1----:R-:W-:-:S07]  /*4560*/  MOV R0, UR7 ;  /* 0x0000000700007c02 */ /* 0x002fce0008000f00 */
.L_x_78:
[----:B-1----:R-:W-:-:S04]  /*4570*/  SHF.L.U32 R3, R31, 0x1f, RZ ;  /* 0x0000001f1f037819 */ /* 0x002fc800000006ff */
[----:B------:R1:W3:Y:S03]  /*4580*/  SYNCS.PHASECHK.TRANS64.TRYWAIT P0, [R0+URZ+0x58], R3 ;  /* 0x00005803000075a7 */ /* 0x0002e600080011ff */
[----:B---3--:R-:W-:Y:S05]  /*4590*/  @!P0 NANOSLEEP.SYNCS 0x989680 ;  /* 0x009896800000895d */ /* 0x008fea0003900000 */
[----:B------:R-:W3:Y:S02]  /*45a0*/  @!P0 SYNCS.PHASECHK.TRANS64 P0, [R0+URZ+0x58], R3 ;  /* 0x00005803000085a7 */ /* 0x000ee400080010ff */
[----:B--23--:R-:W-:Y:S05]  /*45b0*/  @P0 EXIT ;  /* 0x000000000000094d */ /* 0x00cfea0003800000 */
[----:B------:R-:W-:Y:S05]  /*45c0*/  BRA `(.L_x_78) ;  /* 0xfffffffc00e87947 */ /* 0x000fea000383ffff */
.L_x_67:
[----:B------:R-:W-:-:S06]  /*45d0*/  UISETP.GE.AND UP1, UPT, UR8, 0x4, UPT ;  /* 0x000000040800788c */ /* 0x000fcc000bf26270 */
[----:B------:R-:W-:-:S13]  /*45e0*/  PLOP3.LUT P0, PT, PT, PT, UP1, 0x80, 0x8 ;  /* 0x000000000008781c */ /* 0x000fda0003f0f018 */
[----:B------:R-:W-:Y:S05]  /*45f0*/  @!P0 EXIT ;  /* 0x000000000000894d */ /* 0x000fea0003800000 */
[----:B------:R-:W-:Y:S01]  /*4600*/  BAR.SYNC.DEFER_BLOCKING 0x6, 0xa0 ;  /* 0x0182800000007b1d */ /* 0x000fe20000010000 */
[C---:B------:R-:W-:Y:S01]  /*4610*/  IMAD.SHL.U32 R7, R108.reuse, 0x40, RZ ;  /* 0x000000406c077824 */ /* 0x040fe200078e00ff */
[C---:B------:R-:W-:Y:S01]  /*4620*/  LOP3.LUT R110, R108.reuse, 0x60, RZ, 0xc0, !PT ;  /* 0x000000606c6e7812 */ /* 0x040fe200078ec0ff */
[C---:B------:R-:W-:Y:S01]  /*4630*/  IMAD.SHL.U32 R100, R108.reuse, 0x20, RZ ;  /* 0x000000206c647824 */ /* 0x040fe200078e00ff */
[----:B------:R-:W-:Y:S01]  /*4640*/  CS2R R106, SRZ ;  /* 0x00000000006a7805 */ /* 0x000fe2000001ff00 */
[C---:B------:R-:W-:Y:S01]  /*4650*/  IMAD.SHL.U32 R0, R108.reuse, 0x2, RZ ;  /* 0x000000026c007824 */ /* 0x040fe200078e00ff */
[----:B------:R-:W-:Y:S02]  /*4660*/  UMOV UR49, 0x400 ;  /* 0x0000040000317882 */ /* 0x000fe40000000000 */
[----:B------:R-:W1:Y:S01]  /*4670*/  LDC R99, c[0x0][0x370] ;  /* 0x0000dc00ff637b82 */ /* 0x000e620000000800 */
[----:B------:R-:W-:Y:S01]  /*4680*/  ULEA UR49, UR37, UR49, 0x18 ;  /* 0x0000003125317291 */ /* 0x000fe2000f8ec0ff */
[----:B------:R-:W-:Y:S01]  /*4690*/  LOP3.LUT R5, R7, 0x180, RZ, 0xc0, !PT ;  /* 0x0000018007057812 */ /* 0x000fe200078ec0ff */
[----:B------:R-:W-:Y:S01]  /*46a0*/  IMAD.U32 R46, R108, 0x10000, RZ ;  /* 0x000100006c2e7824 */ /* 0x000fe200078e00ff */
[----:B------:R-:W-:Y:S01]  /*46b0*/  LOP3.LUT R100, R100, 0xc00, RZ, 0xc0, !PT ;  /* 0x00000c0064647812 */ /* 0x000fe200078ec0ff */
[----:B------:R-:W-:Y:S01]  /*46c0*/  UIADD3 UR4, UPT, UPT, UR49, 0x2200, URZ ;  /* 0x0000220031047890 */ /* 0x000fe2000fffe0ff */
[----:B------:R-:W-:Y:S01]  /*46d0*/  LOP3.LUT R0, R5, 0x20, R0, 0xf8, !PT ;  /* 0x0000002005007812 */ /* 0x000fe200078ef800 */
[----:B------:R-:W-:Y:S01]  /*46e0*/  IMAD.SHL.U32 R5, R108, 0x8, RZ ;  /* 0x000000086c057824 */ /* 0x000fe200078e00ff */
[----:B------:R-:W2:Y:S01]  /*46f0*/  LDC R42, c[0x0][0xb0c] ;  /* 0x0002c300ff2a7b82 */ /* 0x000ea20000000800 */
[----:B------:R-:W-:Y:S01]  /*4700*/  LOP3.LUT R100, R100, 0x40, R7, 0xf8, !PT ;  /* 0x0000004064647812 */ /* 0x000fe200078ef807 */
[----:B------:R-:W-:Y:S01]  /*4710*/  IMAD.MOV.U32 R44, RZ, RZ, RZ ;  /* 0x000000ffff2c7224 */ /* 0x000fe200078e00ff */
[----:B------:R-:W-:Y:S01]  /*4720*/  LOP3.LUT R46, R46, 0x600000, RZ, 0xc0, !PT ;  /* 0x006000002e2e7812 */ /* 0x000fe200078ec0ff */
[----:B------:R-:W-:Y:S01]  /*4730*/  IMAD.MOV.U32 R112, RZ, RZ, RZ ;  /* 0x000000ffff707224 */ /* 0x000fe200078e00ff */
[----:B------:R-:W-:-:S02]  /*4740*/  LOP3.LUT R108, R108, 0x2, RZ, 0xc0, !PT ;  /* 0x000000026c6c7812 */ /* 0x000fc400078ec0ff */
[----:B------:R-:W-:Y:S02]  /*4750*/  CS2R R104, SRZ ;  /* 0x0000000000687805 */ /* 0x000fe4000001ff00 */
[----:B------:R-:W-:Y:S01]  /*4760*/  LOP3.LUT R5, R0, 0x30, R5, 0x78, !PT ;  /* 0x0000003000057812 */ /* 0x000fe200078e7805 */
[----:B------:R-:W4:Y:S01]  /*4770*/  LDC R97, c[0x0][0xb20] ;  /* 0x0002c800ff617b82 */ /* 0x000f220000000800 */
[----:B------:R-:W3:Y:S01]  /*4780*/  LDS R3, [UR49+0x120] ;  /* 0x00012031ff037984 */ /* 0x000ee20008000800 */
[----:B------:R-:W-:Y:S01]  /*4790*/  LOP3.LUT R100, R100, 0x200, R7, 0xf8, !PT ;  /* 0x0000020064647812 */ /* 0x000fe200078ef807 */
[----:B------:R-:W-:Y:S01]  /*47a0*/  IMAD.MOV R102, RZ, RZ, -R108 ;  /* 0x000000ffff667224 */ /* 0x000fe200078e0a6c */
[----:B------:R-:W1:Y:S01]  /*47b0*/  LDCU.64 UR52, c[0x0][0x348] ;  /* 0x00006900ff3477ac */ /* 0x000e620008000a00 */
[----:B------:R-:W-:Y:S01]  /*47c0*/  IMAD.U32 R109, RZ, RZ, UR4 ;  /* 0x00000004ff6d7e24 */ /* 0x000fe2000f8e00ff */
[----:B------:R-:W-:Y:S02]  /*47d0*/  LOP3.LUT R100, R100, R5, RZ, 0xfc, !PT ;  /* 0x0000000564647212 */ /* 0x000fe400078efcff */
[----:B------:R-:W1:Y:S01]  /*47e0*/  LDC R41, c[0x0][0xb30] ;  /* 0x0002cc00ff297b82 */ /* 0x000e620000000800 */
[----:B------:R-:W1:Y:S01]  /*47f0*/  LDCU.64 UR38, c[0x0][0x888] ;  /* 0x00011100ff2677ac */ /* 0x000e620008000a00 */
[----:B------:R-:W1:Y:S06]  /*4800*/  LDCU.64 UR44, c[0x0][0x890] ;  /* 0x00011200ff2c77ac */ /* 0x000e6c0008000a00 */
[----:B------:R-:W1:Y:S01]  /*4810*/  LDC.64 R92, c[0x0][0xb10] ;  /* 0x0002c400ff5c7b82 */ /* 0x000e620000000a00 */
[----:B------:R-:W-:-:S07]  /*4820*/  UIADD3 UR48, UPT, UPT, UR49, 0x200, URZ ;  /* 0x0000020031307890 */ /* 0x000fce000fffe0ff */
[----:B------:R-:W1:Y:S08]  /*4830*/  LDC.64 R38, c[0x0][0xb18] ;  /* 0x0002c600ff267b82 */ /* 0x000e700000000a00 */
[----:B------:R-:W1:Y:S08]  /*4840*/  LDC.64 R36, c[0x0][0xb28] ;  /* 0x0002ca00ff247b82 */ /* 0x000e700000000a00 */
[----:B------:R-:W1:Y:S01]  /*4850*/  LDC.64 R90, c[0x0][0x8b0] ;  /* 0x00022c00ff5a7b82 */ /* 0x000e620000000a00 */
[----:B---3--:R-:W-:-:S07]  /*4860*/  IMAD.IADD R46, R3, 0x1, R46 ;  /* 0x00000001032e7824 */ /* 0x008fce00078e022e */
[----:B------:R-:W3:Y:S08]  /*4870*/  LDC.64 R88, c[0x0][0x8a8] ;  /* 0x00022a00ff587b82 */ /* 0x000ef00000000a00 */
[----:B--2-4-:R-:W1:Y:S02]  /*4880*/  LDC R98, c[0x0][0x374] ;  /* 0x0000dd00ff627b82 */ /* 0x014e640000000800 */
.L_x_104:
[----:B------:R-:W-:Y:S02]  /*4890*/  LEA R0, R112, UR49, 0x3 ;  /* 0x0000003170007c11 */ /* 0x000fe4000f8e18ff */
[----:B------:R-:W-:Y:S02]  /*48a0*/  SHF.L.U32 R3, R106, 0x1f, RZ ;  /* 0x0000001f6a037819 */ /* 0x000fe400000006ff */
[----:B------:R-:W-:Y:S02]  /*48b0*/  LEA R16, R112, UR49, 0x4 ;  /* 0x0000003170107c11 */ /* 0x000fe4000f8e20ff */
[----:B------:R-:W2:Y:S02]  /*48c0*/  SYNCS.PHASECHK.TRANS64.TRYWAIT P0, [R0+URZ+0x70], R3 ;  /* 0x00007003000075a7 */ /* 0x000ea400080011ff */
[----:B-12---:R-:W-:Y:S05]  /*48d0*/  @!P0 BRA `(.L_x_79) ;  /* 0x0000003000088947 */ /* 0x006fea0003800000 */
.L_x_140:
[----:B------:R-:W4:Y:S01]  /*48e0*/  LDC.64 R12, c[0x0][0xb10] ;  /* 0x0002c400ff0c7b82 */ /* 0x000f220000000a00 */
[----:B------:R-:W3:Y:S01]  /*48f0*/  LDS.128 R16, [R16+0x100] ;  /* 0x0001000010107984 */ /* 0x000ee20000000c00 */
[----:B-1----:R-:W-:Y:S01]  /*4900*/  ISETP.NE.AND P1, PT, R41, 0x1, PT ;  /* 0x000000012900780c */ /* 0x002fe20003f25270 */
[----:B--2---:R-:W-:Y:S01]  /*4910*/  VIADD R0, R0, 0x80 ;  /* 0x0000008000007836 */ /* 0x004fe20000000000 */
[----:B------:R-:W-:Y:S04]  /*4920*/  ISETP.GE.AND P0, PT, R40, 0x1, PT ;  /* 0x000000012800780c */ /* 0x000fe80003f06270 */
[----:B------:R-:W1:Y:S01]  /*4930*/  LDC.64 R10, c[0x0][0xb18] ;  /* 0x0002c600ff0a7b82 */ /* 0x000e620000000a00 */
[----:B------:R-:W-:Y:S01]  /*4940*/  PRMT R0, RZ, 0x654, R0 ;  /* 0x00000654ff007816 */ /* 0x000fe20000000000 */
[----:B------:R-:W-:Y:S01]  /*4950*/  @!PT LDS RZ, [RZ] ;  /* 0x00000000fffff984 */ /* 0x000fe20000000800 */
[----:B------:R-:W-:Y:S01]  /*4960*/  @!PT LDS RZ, [RZ] ;  /* 0x00000000fffff984 */ /* 0x000fe20000000800 */
[----:B------:R-:W-:Y:S01]  /*4970*/  @!PT LDS RZ, [RZ] ;  /* 0x00000000fffff984 */ /* 0x000fe20000000800 */
[----:B------:R-:W-:Y:S01]  /*4980*/  @!PT LDS RZ, [RZ] ;  /* 0x00000000fffff984 */ /* 0x000fe20000000800 */
[----:B------:R2:W-:Y:S06]  /*4990*/  MEMBAR.ALL.CTA ;  /* 0x0000000000007992 */ /* 0x0005ec0000008000 */
[----:B--2---:R-:W2:Y:S01]  /*49a0*/  FENCE.VIEW.ASYNC.S ;  /* 0x00000000000073c6 */ /* 0x004ea20000000000 */
[----:B------:R-:W1:Y:S08]  /*49b0*/  @!P1 LDC R14, c[0x0][0xb20] ;  /* 0x0002c800ff0e9b82 */ /* 0x000e700000000800 */
[----:B------:R-:W1:Y:S01]  /*49c0*/  @!P1 LDC R9, c[0x0][0xb0c] ;  /* 0x0002c300ff099b82 */ /* 0x000e620000000800 */
[----:B--2---:R2:W-:Y:S01]  /*49d0*/  SYNCS.ARRIVE.TRANS64.RED.A1T0 RZ, [R0+URZ], RZ ;  /* 0x000000ff00ff79a7 */ /* 0x0045e200081004ff */
[----:B---3--:R-:W-:Y:S04]  /*49e0*/  LOP3.LUT P4, RZ, R18, 0x1, RZ, 0xc0, !PT ;  /* 0x0000000112ff7812 */ /* 0x008fe8000788c0ff */
[----:B------:R-:W-:Y:S09]  /*49f0*/  P2R R111, PR, RZ, 0x10 ;  /* 0x00000010ff6f7803 */ /* 0x000ff20000000000 */
[----:B------:R-:W-:Y:S02]  /*4a00*/  @P4 MOV R45, R16 ;  /* 0x00000010002d4202 */ /* 0x000fe40000000f00 */
[----:B------:R-:W-:Y:S01]  /*4a10*/  @P4 LOP3.LUT R43, R17, 0xffff, RZ, 0xc0, !PT ;  /* 0x0000ffff112b4812 */ /* 0x000fe200078ec0ff */
[----:B--2-4-:R-:W-:Y:S06]  /*4a20*/  @!P0 BRA `(.L_x_80) ;  /* 0x0000000000a48947 */ /* 0x014fec0003800000 */
[----:B------:R-:W-:Y:S01]  /*4a30*/  IMAD.HI.U32 R24, R98, R39, RZ ;  /* 0x0000002762187227 */ /* 0x000fe200078e00ff */
[----:B------:R-:W-:Y:S02]  /*4a40*/  ISETP.NE.AND P0, PT, R38, 0x1, PT ;  /* 0x000000012600780c */ /* 0x000fe40003f05270 */
[----:B------:R-:W-:Y:S01]  /*4a50*/  ISETP.NE.AND P2, PT, R40, 0x1, PT ;  /* 0x000000012800780c */ /* 0x000fe20003f45270 */
[-C--:B------:R-:W-:Y:S01]  /*4a60*/  IMAD.HI.U32 R22, R99, R92.reuse, RZ ;  /* 0x0000005c63167227 */ /* 0x080fe200078e00ff */
[----:B------:R-:W-:Y:S02]  /*4a70*/  SHF.R.U32.HI R23, RZ, R97, R24 ;  /* 0x00000061ff177219 */ /* 0x000fe40000011618 */
[----:B------:R-:W-:Y:S01]  /*4a80*/  ISETP.NE.AND P3, PT, R42, 0x1, PT ;  /* 0x000000012a00780c */ /* 0x000fe20003f65270 */
[----:B------:R-:W-:Y:S01]  /*4a90*/  IMAD.HI.U32 R28, R43, R39, RZ ;  /* 0x000000272b1c7227 */ /* 0x000fe200078e00ff */
[----:B------:R-:W-:Y:S02]  /*4aa0*/  SHF.R.U32.HI R22, RZ, R93, R22 ;  /* 0x0000005dff167219 */ /* 0x000fe40000011616 */
[----:B------:R-:W-:Y:S01]  /*4ab0*/  SEL R3, R98, R23, !P0 ;  /* 0x0000001762037207 */ /* 0x000fe20004000000 */
[----:B------:R-:W-:Y:S01]  /*4ac0*/  IMAD.HI.U32 R26, R45, R92, RZ ;  /* 0x0000005c2d1a7227 */ /* 0x000fe200078e00ff */
[----:B------:R-:W-:Y:S03]  /*4ad0*/  SEL R7, R99, R22, !P3 ;  /* 0x0000001663077207 */ /* 0x000fe60005800000 */
[-C--:B------:R-:W-:Y:S01]  /*4ae0*/  IMAD.HI.U32 R22, R3, R36.reuse, RZ ;  /* 0x0000002403167227 */ /* 0x080fe200078e00ff */
[----:B------:R-:W-:Y:S03]  /*4af0*/  SHF.R.U32.HI R26, RZ, R93, R26 ;  /* 0x0000005dff1a7219 */ /* 0x000fe6000001161a */
[----:B------:R-:W-:Y:S01]  /*4b00*/  IMAD.HI.U32 R24, R7, R36, RZ ;  /* 0x0000002407187227 */ /* 0x000fe200078e00ff */
[----:B------:R-:W-:Y:S02]  /*4b10*/  @P2 SHF.R.U32.HI R3, RZ, R37, R22 ;  /* 0x00000025ff032219 */ /* 0x000fe40000011616 */
[----:B------:R-:W-:Y:S02]  /*4b20*/  SHF.R.U32.HI R22, RZ, R97, R28 ;  /* 0x00000061ff167219 */ /* 0x000fe4000001161c */
[----:B------:R-:W-:Y:S01]  /*4b30*/  @P2 SHF.R.U32.HI R7, RZ, R37, R24 ;  /* 0x00000025ff072219 */ /* 0x000fe20000011618 */
[C---:B------:R-:W-:Y:S01]  /*4b40*/  IMAD R2, R40.reuse, R3, RZ ;  /* 0x0000000328027224 */ /* 0x040fe200078e02ff */
[----:B------:R-:W-:Y:S02]  /*4b50*/  SEL R5, R43, R22, !P0 ;  /* 0x000000162b057207 */ /* 0x000fe40004000000 */
[----:B------:R-:W-:Y:S01]  /*4b60*/  SEL R3, R45, R26, !P3 ;  /* 0x0000001a2d037207 */ /* 0x000fe20005800000 */
[----:B------:R-:W-:Y:S01]  /*4b70*/  IMAD R4, R40, R7, RZ ;  /* 0x0000000728047224 */ /* 0x000fe200078e02ff */
[C---:B------:R-:W-:Y:S01]  /*4b80*/  ISETP.GE.AND P0, PT, R5.reuse, R2, PT ;  /* 0x000000020500720c */ /* 0x040fe20003f06270 */
[----:B------:R-:W-:Y:S03]  /*4b90*/  IMAD.HI.U32 R6, R5, R36, RZ ;  /* 0x0000002405067227 */ /* 0x000fe600078e00ff */
[----:B------:R-:W-:Y:S01]  /*4ba0*/  ISETP.GE.OR P0, PT, R3, R4, P0 ;  /* 0x000000040300720c */ /* 0x000fe20000706670 */
[----:B------:R-:W-:Y:S01]  /*4bb0*/  IMAD.MOV R4, RZ, RZ, -R3 ;  /* 0x000000ffff047224 */ /* 0x000fe200078e0a03 */
[-C--:B------:R-:W-:Y:S03]  /*4bc0*/  SHF.R.U32.HI R6, RZ, R37.reuse, R6 ;  /* 0x00000025ff067219 */ /* 0x080fe60000011606 */
[----:B------:R-:W-:Y:S01]  /*4bd0*/  IMAD R45, R42, R4, R45 ;  /* 0x000000042a2d7224 */ /* 0x000fe200078e022d */
[----:B------:R-:W-:Y:S05]  /*4be0*/  SEL R15, R5, R6, !P2 ;  /* 0x00000006050f7207 */ /* 0x000fea0005000000 */
[----:B------:R-:W-:Y:S02]  /*4bf0*/  IMAD.MOV R6, RZ, RZ, -R15 ;  /* 0x000000ffff067224 */ /* 0x000fe400078e0a0f */
[C---:B------:R-:W-:Y:S04]  /*4c00*/  @!P0 IMAD.HI.U32 R2, R3.reuse, R36, RZ ;  /* 0x0000002403028227 */ /* 0x040fe800078e00ff */
[----:B------:R-:W-:Y:S01]  /*4c10*/  IMAD R6, R40, R6, R5 ;  /* 0x0000000628067224 */ /* 0x000fe200078e0205 */
[----:B------:R-:W-:Y:S04]  /*4c20*/  @!P0 SHF.R.U32.HI R2, RZ, R37, R2 ;  /* 0x00000025ff028219 */ /* 0x000fe80000011602 */
[----:B------:R-:W-:Y:S02]  /*4c30*/  @!P0 SEL R0, R3, R2, !P2 ;  /* 0x0000000203008207 */ /* 0x000fe40005000000 */
[----:B------:R-:W-:Y:S02]  /*4c40*/  IADD3 R2, PT, PT, -R5, RZ, RZ ;  /* 0x000000ff05027210 */ /* 0x000fe40007ffe1ff */
[----:B------:R-:W-:Y:S01]  /*4c50*/  @!P0 IADD3 R8, PT, PT, R15, -R0, RZ ;  /* 0x800000000f088210 */ /* 0x000fe20007ffe0ff */
[----:B------:R-:W-:Y:S02]  /*4c60*/  @!P0 IMAD R0, R7, R6, R0 ;  /* 0x0000000607008224 */ /* 0x000fe400078e0200 */
[----:B------:R-:W-:Y:S02]  /*4c70*/  IMAD R43, R38, R2, R43 ;  /* 0x00000002262b7224 */ /* 0x000fe400078e022b */
[----:B------:R-:W-:Y:S02]  /*4c80*/  @!P0 IMAD R5, R8, R40, R3 ;  /* 0x0000002808058224 */ /* 0x000fe400078e0203 */
[----:B------:R-:W-:Y:S04]  /*4c90*/  @!P0 IMAD.MOV.U32 R3, RZ, RZ, R0 ;  /* 0x000000ffff038224 */ /* 0x000fe800078e0000 */
[----:B------:R-:W-:Y:S02]  /*4ca0*/  IMAD R45, R3, R42, R45 ;  /* 0x0000002a032d7224 */ /* 0x000fe400078e022d */
[----:B------:R-:W-:Y:S07]  /*4cb0*/  IMAD R43, R5, R38, R43 ;  /* 0x00000026052b7224 */ /* 0x000fee00078e022b */
.L_x_80:
[----:B-1----:R-:W-:Y:S01]  /*4cc0*/  @!P1 ISETP.NE.AND P0, PT, R10, 0x1, PT ;  /* 0x000000010a00980c */ /* 0x002fe20003f05270 */
[----:B------:R-:W-:Y:S01]  /*4cd0*/  @!P1 IMAD.HI.U32 R0, R45, R12, RZ ;  /* 0x0000000c2d009227 */ /* 0x000fe200078e00ff */
[----:B------:R-:W-:Y:S01]  /*4ce0*/  @!P1 ISETP.NE.AND P2, PT, R9, 0x1, PT ;  /* 0x000000010900980c */ /* 0x000fe20003f45270 */
[----:B------:R-:W-:Y:S01]  /*4cf0*/  ULOP3.LUT UP0, URZ, UR48, 0x1b0, URZ, 0xc0, !UPT ;  /* 0x000001b030ff7892 */ /* 0x000fe2000f80c0ff */
[----:B------:R-:W-:Y:S01]  /*4d00*/  R2UR UR42, R21 ;  /* 0x00000000152a72ca */ /* 0x000fe200000e0000 */
[----:B------:R-:W-:Y:S01]  /*4d10*/  @!P1 IMAD.HI.U32 R3, R43, R11, RZ ;  /* 0x0000000b2b039227 */ /* 0x000fe200078e00ff */
[----:B------:R-:W-:Y:S02]  /*4d20*/  @!P1 SHF.R.U32.HI R0, RZ, R13, R0 ;  /* 0x0000000dff009219 */ /* 0x000fe40000011600 */
[----:B------:R-:W-:Y:S01]  /*4d30*/  R2UR UR41, R20 ;  /* 0x00000000142972ca */ /* 0x000fe200000e0000 */
[----:B------:R-:W-:Y:S01]  /*4d40*/  VIADD R112, R112, 0x1 ;  /* 0x0000000170707836 */ /* 0x000fe20000000000 */
[----:B------:R-:W-:Y:S02]  /*4d50*/  @!P1 SHF.R.U32.HI R2, RZ, R14, R3 ;  /* 0x0000000eff029219 */ /* 0x000fe40000011603 */
[----:B------:R-:W-:Y:S02]  /*4d60*/  @!P1 SEL R3, R45, R0, !P2 ;  /* 0x000000002d039207 */ /* 0x000fe40005000000 */
[----:B------:R-:W-:Y:S02]  /*4d70*/  @!P1 SEL R2, R43, R2, !P0 ;  /* 0x000000022b029207 */ /* 0x000fe40004000000 */
[----:B------:R-:W-:Y:S01]  /*4d80*/  @P4 SHF.R.U32.HI R103, RZ, 0x10, R17 ;  /* 0x00000010ff674819 */ /* 0x000fe20000011611 */
[----:B------:R-:W-:Y:S02]  /*4d90*/  USHF.L.U32 UR42, UR42, 0x6, URZ ;  /* 0x000000062a2a7899 */ /* 0x000fe400080006ff */
[----:B------:R-:W-:Y:S02]  /*4da0*/  @!P1 IMAD.IADD R0, R2, 0x1, -R3 ;  /* 0x0000000102009824 */ /* 0x000fe400078e0a03 */
[----:B------:R-:W-:Y:S01]  /*4db0*/  @!P1 IMAD.IADD R2, R3, 0x1, -R2 ;  /* 0x0000000103029824 */ /* 0x000fe200078e0a02 */
[----:B------:R-:W-:Y:S01]  /*4dc0*/  USHF.L.U32 UR41, UR41, 0x7, URZ ;  /* 0x0000000729297899 */ /* 0x000fe200080006ff */
[----:B------:R-:W-:Y:S02]  /*4dd0*/  @!P1 IMAD R45, R0, R9, R45 ;  /* 0x00000009002d9224 */ /* 0x000fe400078e022d */
[----:B------:R-:W-:Y:S01]  /*4de0*/  @!P1 IMAD R43, R2, R10, R43 ;  /* 0x0000000a022b9224 */ /* 0x000fe200078e022b */
[----:B------:R-:W-:Y:S08]  /*4df0*/  BRA.U !UP0, `(.L_x_81) ;  /* 0x0000000108407547 */ /* 0x000ff0000b800000 */
[----:B------:R-:W1:Y:S01]  /*4e00*/  LDCU.64 UR8, c[0x4][0x80] ;  /* 0x01001000ff0877ac */ /* 0x000e620008000a00 */
[----:B------:R-:W-:Y:S01]  /*4e10*/  MOV R3, 0x0 ;  /* 0x0000000000037802 */ /* 0x000fe20000000f00 */
[----:B------:R-:W-:Y:S02]  /*4e20*/  HFMA2 R12, -RZ, RZ, 0, 5.9604644775390625e-08 ;  /* 0x00000001ff0c7431 */ /* 0x000fe400000001ff */
[----:B------:R-:W-:Y:S02]  /*4e30*/  IMAD.MOV.U32 R8, RZ, RZ, 0x70 ;  /* 0x00000070ff087424 */ /* 0x000fe400078e00ff */
[----:B------:R-:W-:Y:S01]  /*4e40*/  IMAD.MOV.U32 R13, RZ, RZ, RZ ;  /* 0x000000ffff0d7224 */ /* 0x000fe200078e00ff */
[----:B------:R-:W2:Y:S01]  /*4e50*/  LDCU.64 UR6, c[0x4][0x88] ;  /* 0x01001100ff0677ac */ /* 0x000ea20008000a00 */
[----:B------:R-:W3:Y:S01]  /*4e60*/  LDC.64 R2, c[0x4][R3] ;  /* 0x0100000003027b82 */ /* 0x000ee20000000a00 */
[----:B------:R-:W4:Y:S01]  /*4e70*/  LDCU.64 UR4, c[0x4][0x8] ;  /* 0x01000100ff0477ac */ /* 0x000f220008000a00 */
[----:B-1----:R-:W-:Y:S01]  /*4e80*/  MOV R5, UR9 ;  /* 0x0000000900057c02 */ /* 0x002fe20008000f00 */
[----:B------:R-:W-:Y:S01]  /*4e90*/  IMAD.U32 R4, RZ, RZ, UR8 ;  /* 0x00000008ff047e24 */ /* 0x000fe2000f8e00ff */
[----:B--2---:R-:W-:Y:S01]  /*4ea0*/  MOV R7, UR7 ;  /* 0x0000000700077c02 */ /* 0x004fe20008000f00 */
[----:B------:R-:W-:Y:S01]  /*4eb0*/  IMAD.U32 R6, RZ, RZ, UR6 ;  /* 0x00000006ff067e24 */ /* 0x000fe2000f8e00ff */
[----:B----4-:R-:W-:Y:S01]  /*4ec0*/  MOV R11, UR5 ;  /* 0x00000005000b7c02 */ /* 0x010fe20008000f00 */
[----:B------:R-:W-:Y:S02]  /*4ed0*/  IMAD.U32 R10, RZ, RZ, UR4 ;  /* 0x00000004ff0a7e24 */ /* 0x000fe4000f8e00ff */
[----:B------:R-:W-:Y:S07]  /*4ee0*/  LEPC R20, `(.L_x_81) ;  /* 0x000000001014794e */ /* 0x000fee0000000000 */
[----:B---3-5:R-:W-:Y:S05]  /*4ef0*/  CALL.ABS.NOINC R2 ;  /* 0x0000000002007343 */ /* 0x028fea0003c00000 */
.L_x_81:
[----:B------:R-:W-:Y:S01]  /*4f00*/  LOP3.LUT P0, RZ, R109, 0x1b0, RZ, 0xc0, !PT ;  /* 0x000001b06dff7812 */ /* 0x000fe2000780c0ff */
[----:B------:R-:W-:Y:S11]  /*4f10*/  BSSY.RECONVERGENT B6, `(.L_x_82) ;  /* 0x0000013000067945 */ /* 0x000ff60003800200 */
[----:B------:R-:W-:Y:S01]  /*4f20*/  @!UPT UIADD3 URZ, UPT, UPT, URZ, URZ, URZ ;  /* 0x000000fffffff290 */ /* 0x000fe2000fffe0ff */
[----:B------:R-:W-:Y:S05]  /*4f30*/  @!P0 BRA `(.L_x_83) ;  /* 0x0000000000408947 */ /* 0x000fea0003800000 */
        /* <DEDUP_REMOVED lines=16> */
.L_x_83:
[----:B------:R-:W-:Y:S05]  /*5040*/  BSYNC.RECONVERGENT B6 ;  /* 0x0000000000067941 */ /* 0x000fea0003800200 */
.L_x_82:
[----:B------:R-:W-:Y:S01]  /*5050*/  ISETP.NE.U32.AND P4, PT, R90, RZ, PT ;  /* 0x000000ff5a00720c */ /* 0x000fe20003f85070 */
[----:B------:R-:W-:Y:S01]  /*5060*/  UISETP.NE.AND UP2, UPT, UR50, URZ, UPT ;  /* 0x000000ff3200728c */ /* 0x000fe2000bf45270 */
[----:B------:R-:W-:Y:S01]  /*5070*/  ISETP.NE.U32.AND P2, PT, RZ, UR38, PT ;  /* 0x00000026ff007c0c */ /* 0x000fe2000bf45070 */
[----:B------:R-:W-:Y:S01]  /*5080*/  UISETP.NE.U32.AND UP1, UPT, UR44, URZ, UPT ;  /* 0x000000ff2c00728c */ /* 0x000fe2000bf25070 */
[----:B------:R-:W-:Y:S01]  /*5090*/  ISETP.NE.AND.EX P4, PT, R91, RZ, PT, P4 ;  /* 0x000000ff5b00720c */ /* 0x000fe20003f85340 */
[----:B------:R-:W-:Y:S01]  /*50a0*/  UPLOP3.LUT UP0, UPT, UPT, UPT, UPT, 0x40, 0x4 ;  /* 0x000000000004789c */ /* 0x000fe20003f0e870 */
[----:B------:R-:W-:Y:S01]  /*50b0*/  ISETP.NE.AND.EX P2, PT, RZ, UR39, PT, P2 ;  /* 0x00000027ff007c0c */ /* 0x000fe2000bf45320 */
[----:B------:R-:W-:Y:S01]  /*50c0*/  UISETP.NE.AND.EX UP1, UPT, UR45, URZ, UPT, UP1 ;  /* 0x000000ff2d00728c */ /* 0x000fe2000bf25310 */
[----:B------:R-:W-:Y:S04]  /*50d0*/  PLOP3.LUT P1, PT, PT, PT, UP2, 0x80, 0x8 ;  /* 0x000000000008781c */ /* 0x000fe80003f2f028 */
[----:B------:R-:W-:Y:S06]  /*50e0*/  @UP2 UPLOP3.LUT UP0, UPT, UPT, UPT, UP1, 0x80, 0x8 ;  /* 0x000000000008289c */ /* 0x000fec0003f0f010 */
[----:B------:R-:W-:Y:S01]  /*50f0*/  PLOP3.LUT P0, PT, PT, PT, UP0, 0x80, 0x8 ;  /* 0x000000000008781c */ /* 0x000fe20003f0f008 */
[----:B------:R-:W-:Y:S01]  /*5100*/  @!UPT UIADD3 URZ, UPT, UPT, URZ, URZ, URZ ;  /* 0x000000fffffff290 */ /* 0x000fe2000fffe0ff */
[----:B------:R-:W-:Y:S11]  /*5110*/  BRA.U !UP1, `(.L_x_84) ;  /* 0x0000000109387547 */ /* 0x000ff6000b800000 */
[----:B------:R-:W-:Y:S01]  /*5120*/  UISETP.NE.U32.AND UP0, UPT, UR38, URZ, UPT ;  /* 0x000000ff2600728c */ /* 0x000fe2000bf05070 */
[----:B------:R-:W-:Y:S02]  /*5130*/  HFMA2 R0, -RZ, RZ, 0, 5.9604644775390625e-08 ;  /* 0x00000001ff007431 */ /* 0x000fe400000001ff */
[----:B------:R-:W-:Y:S01]  /*5140*/  IMAD.MOV.U32 R95, RZ, RZ, 0x1 ;  /* 0x00000001ff5f7424 */ /* 0x000fe200078e00ff */
[----:B------:R-:W-:Y:S06]  /*5150*/  UISETP.NE.AND.EX UP0, UPT, UR39, URZ, UPT, UP0 ;  /* 0x000000ff2700728c */ /* 0x000fec000bf05300 */
[----:B------:R-:W-:Y:S05]  /*5160*/  PLOP3.LUT P3, PT, PT, PT, UP0, 0x80, 0x8 ;  /* 0x000000000008781c */ /* 0x000fea0003f6f008 */
[----:B------:R-:W1:Y:S01]  /*5170*/  @UP0 LDCU.64 UR6, c[0x0][0x888] ;  /* 0x00011100ff0607ac */ /* 0x000e620008000a00 */
[----:B------:R-:W-:Y:S07]  /*5180*/  @UP0 UIMAD UR4, UR36, UR44, URZ ;  /* 0x0000002c240402a4 */ /* 0x000fee000f8e02ff */
[----:B------:R-:W-:Y:S01]  /*5190*/  @!P3 PRMT R95, R0, 0x7610, R95 ;  /* 0x00007610005fb816 */ /* 0x000fe2000000005f */
[----:B-1----:R-:W-:Y:S03]  /*51a0*/  @UP0 UIMAD.WIDE UR6, UR4, 0x4, UR6 ;  /* 0x00000004040608a5 */ /* 0x002fe6000f8e0206 */
[----:B------:R-:W1:Y:S03]  /*51b0*/  @!UP0 LDCU UR4, c[0x0][0x880] ;  /* 0x00011000ff0487ac */ /* 0x000e660008000800 */
[----:B------:R-:W-:Y:S01]  /*51c0*/  IMAD.U32 R2, RZ, RZ, UR6 ;  /* 0x00000006ff027e24 */ /* 0x000fe2000f8e00ff */
[----:B------:R-:W-:Y:S05]  /*51d0*/  MOV R3, UR7 ;  /* 0x0000000700037c02 */ /* 0x000fea0008000f00 */
[----:B-----5:R2:W5:Y:S02]  /*51e0*/  @P3 LDG.E R49, desc[UR46][R2.64] ;  /* 0x0000002e02313981 */ /* 0x020564000c1e1900 */
[----:B-12---:R-:W-:Y:S02]  /*51f0*/  @!P3 IMAD.U32 R49, RZ, RZ, UR4 ;  /* 0x00000004ff31be24 */ /* 0x006fe4000f8e00ff */
.L_x_84:
[----:B------:R-:W-:Y:S05]  /*5200*/  @!P4 BRA `(.L_x_85) ;  /* 0x000000000020c947 */ /* 0x000fea0003800000 */
[----:B------:R-:W-:Y:S04]  /*5210*/  ISETP.NE.U32.AND P3, PT, R88, RZ, PT ;  /* 0x000000ff5800720c */ /* 0x000fe80003f65070 */
[----:B------:R-:W-:Y:S11]  /*5220*/  ISETP.NE.AND.EX P3, PT, R89, RZ, PT, P3 ;  /* 0x000000ff5900720c */ /* 0x000ff60003f65330 */
[----:B------:R-:W-:Y:S02]  /*5230*/  @!UPT UIADD3 URZ, UPT, UPT, URZ, URZ, URZ ;  /* 0x000000fffffff290 */ /* 0x000fe4000fffe0ff */
[----:B------:R-:W1:Y:S01]  /*5240*/  @P3 LDC.64 R2, c[0x0][0x8a8] ;  /* 0x00022a00ff023b82 */ /* 0x000e620000000a00 */
[----:B------:R-:W-:Y:S04]  /*5250*/  @P3 IMAD R0, R90, UR36, RZ ;  /* 0x000000245a003c24 */ /* 0x000fe8000f8e02ff */
[----:B-1----:R-:W-:Y:S05]  /*5260*/  @P3 IMAD.WIDE R2, R0, 0x4, R2 ;  /* 0x0000000400023825 */ /* 0x002fea00078e0202 */
[----:B-----5:R1:W5:Y:S02]  /*5270*/  @P3 LDG.E R47, desc[UR46][R2.64] ;  /* 0x0000002e022f3981 */ /* 0x020364000c1e1900 */
[----:B-1----:R-:W2:Y:S02]  /*5280*/  @!P3 LDC R47, c[0x0][0x8a0] ;  /* 0x00022800ff2fbb82 */ /* 0x002ea40000000800 */
.L_x_85:
[----:B-----5:R-:W-:Y:S01]  /*5290*/  FSETP.NEU.AND P4, PT, R49, RZ, PT ;  /* 0x000000ff3100720b */ /* 0x020fe20003f8d000 */
[----:B------:R-:W-:Y:S01]  /*52a0*/  BSSY B1, `(.L_x_86) ;  /* 0x0000042000017945 */ /* 0x000fe20003800000 */
[----:B------:R-:W-:Y:S01]  /*52b0*/  SEL R7, RZ, 0xffffffff, P2 ;  /* 0xffffffffff077807 */ /* 0x000fe20001000000 */
[----:B------:R-:W-:Y:S01]  /*52c0*/  IMAD.MOV.U32 R115, RZ, RZ, 0x1 ;  /* 0x00000001ff737424 */ /* 0x000fe200078e00ff */
[----:B------:R-:W-:Y:S02]  /*52d0*/  LOP3.LUT P3, RZ, R95, 0xff, RZ, 0xc0, !PT ;  /* 0x000000ff5fff7812 */ /* 0x000fe4000786c0ff */
[----:B------:R-:W-:Y:S02]  /*52e0*/  CS2R R86, SRZ ;  /* 0x0000000000567805 */ /* 0x000fe4000001ff00 */
[----:B------:R-:W-:Y:S02]  /*52f0*/  @P1 SEL R4, RZ, 0xffffffff, P4 ;  /* 0xffffffffff041807 */ /* 0x000fe40002000000 */
[----:B------:R-:W-:Y:S02]  /*5300*/  CS2R R84, SRZ ;  /* 0x0000000000547805 */ /* 0x000fe4000001ff00 */
[----:B------:R-:W-:Y:S02]  /*5310*/  LEA R0, R105, UR49, 0x3 ;  /* 0x0000003169007c11 */ /* 0x000fe4000f8e18ff */
[----:B------:R-:W-:Y:S02]  /*5320*/  CS2R R82, SRZ ;  /* 0x0000000000527805 */ /* 0x000fe4000001ff00 */
[----:B------:R-:W-:Y:S02]  /*5330*/  @P0 SEL R4, R7, R4, !P3 ;  /* 0x0000000407040207 */ /* 0x000fe40005800000 */
[----:B------:R-:W-:Y:S02]  /*5340*/  CS2R R80, SRZ ;  /* 0x0000000000507805 */ /* 0x000fe4000001ff00 */
[----:B------:R-:W-:Y:S02]  /*5350*/  LEA R113, R44, UR49, 0x3 ;  /* 0x000000312c717c11 */ /* 0x000fe4000f8e18ff */
[----:B------:R-:W-:Y:S02]  /*5360*/  @P1 LOP3.LUT R4, R4, 0x1, RZ, 0xc0, !PT ;  /* 0x0000000104041812 */ /* 0x000fe400078ec0ff */
[----:B------:R-:W-:Y:S02]  /*5370*/  SHF.L.U32 R2, R107, 0x1f, RZ ;  /* 0x0000001f6b027819 */ /* 0x000fe400000006ff */
[----:B------:R-:W-:Y:S02]  /*5380*/  ISETP.NE.U32.OR P6, PT, R4, 0x1, !P1 ;  /* 0x000000010400780c */ /* 0x000fe40004fc5470 */
[----:B------:R-:W-:Y:S02]  /*5390*/  PLOP3.LUT P2, PT, PT, PT, UP1, 0x80, 0x8 ;  /* 0x000000000008781c */ /* 0x000fe40003f4f018 */
[----:B------:R-:W-:Y:S02]  /*53a0*/  LEA.HI R5, R44, R44, RZ, 0x1 ;  /* 0x0000002c2c057211 */ /* 0x000fe400078f08ff */
[----:B------:R-:W-:Y:S02]  /*53b0*/  SEL R4, RZ, 0xffffffff, P4 ;  /* 0xffffffffff047807 */ /* 0x000fe40002000000 */
[----:B------:R-:W-:Y:S01]  /*53c0*/  P2R R114, PR, RZ, 0x40 ;  /* 0x00000040ff727803 */ /* 0x000fe20000000000 */
[C---:B------:R-:W-:Y:S01]  /*53d0*/  IMAD.SHL.U32 R3, R5.reuse, 0x40, RZ ;  /* 0x0000004005037824 */ /* 0x040fe200078e00ff */
[----:B------:R-:W-:Y:S03]  /*53e0*/  LOP3.LUT R5, R5, 0xffe, RZ, 0xc0, !PT ;  /* 0x00000ffe05057812 */ /* 0x000fe600078ec0ff */
[----:B------:R-:W-:Y:S02]  /*53f0*/  @P6 SHF.L.U32 R9, R104, 0x1f, RZ ;  /* 0x0000001f68096819 */ /* 0x000fe400000006ff */
[----:B------:R-:W-:Y:S01]  /*5400*/  @P2 SEL R4, R7, R4, !P3 ;  /* 0x0000000407042207 */ /* 0x000fe20005800000 */
[----:B------:R-:W-:Y:S01]  /*5410*/  IMAD.IADD R48, R44, 0x1, -R5 ;  /* 0x000000012c307824 */ /* 0x000fe200078e0a05 */
[----:B------:R-:W1:Y:S01]  /*5420*/  @P6 SYNCS.PHASECHK.TRANS64.TRYWAIT P1, [R0+URZ+0x40], R9 ;  /* 0x00004009000065a7 */ /* 0x000e6200080211ff */
[----:B------:R-:W-:Y:S02]  /*5430*/  LOP3.LUT R3, R3, 0xffffff80, RZ, 0xc0, !PT ;  /* 0xffffff8003037812 */ /* 0x000fe400078ec0ff */
[----:B------:R-:W-:Y:S03]  /*5440*/  LOP3.LUT R4, R4, 0x1, RZ, 0xc0, !PT ;  /* 0x0000000104047812 */ /* 0x000fe600078ec0ff */
[----:B------:R-:W-:Y:S01]  /*5450*/  IMAD.IADD R3, R46, 0x1, R3 ;  /* 0x000000012e037824 */ /* 0x000fe200078e0203 */
[----:B------:R-:W-:Y:S03]  /*5460*/  ISETP.NE.U32.AND P5, PT, R4, 0x1, PT ;  /* 0x000000010400780c */ /* 0x000fe60003fa5070 */
[----:B------:R-:W-:Y:S01]  /*5470*/  IMAD R48, R48, 0x100000, R3 ;  /* 0x0010000030307824 */ /* 0x000fe200078e0203 */
[----:B------:R-:W-:Y:S01]  /*5480*/  P2R R124, PR, RZ, 0x20 ;  /* 0x00000020ff7c7803 */ /* 0x000fe20000000000 */
[----:B------:R3:W4:Y:S01]  /*5490*/  SYNCS.PHASECHK.TRANS64.TRYWAIT P0, [R113+URZ+0x90], R2 ;  /* 0x00009002710075a7 */ /* 0x00072200080011ff */
[----:B-1----:R-:W-:Y:S01]  /*54a0*/  @P6 SEL R115, RZ, 0x1, !P1 ;  /* 0x00000001ff736807 */ /* 0x002fe20004800000 */
[----:B---3--:R-:W-:Y:S06]  /*54b0*/  @!P6 BRA `(.L_x_87) ;  /* 0x000000000080e947 */ /* 0x008fec0003800000 */
[----:B------:R-:W-:Y:S01]  /*54c0*/  @P5 IMAD R5, R105, 0x1000, R100 ;  /* 0x0000100069055824 */ /* 0x000fe200078e0264 */
[----:B------:R-:W-:Y:S01]  /*54d0*/  ISETP.NE.AND P1, PT, R115, RZ, PT ;  /* 0x000000ff7300720c */ /* 0x000fe20003f25270 */
[----:B------:R-:W-:Y:S01]  /*54e0*/  BSSY B0, `(.L_x_88) ;  /* 0x000000b000007945 */ /* 0x000fe20003800000 */
[----:B------:R-:W-:Y:S01]  /*54f0*/  CS2R R82, SRZ ;  /* 0x0000000000527805 */ /* 0x000fe2000001ff00 */
[----:B------:R-:W-:Y:S01]  /*5500*/  @P5 VIADD R4, R5, UR49 ;  /* 0x0000003105045c36 */ /* 0x000fe20008000000 */
[----:B------:R-:W-:Y:S02]  /*5510*/  CS2R R80, SRZ ;  /* 0x0000000000507805 */ /* 0x000fe4000001ff00 */
[----:B------:R-:W-:Y:S02]  /*5520*/  CS2R R86, SRZ ;  /* 0x0000000000567805 */ /* 0x000fe4000001ff00 */
[----:B------:R-:W-:Y:S01]  /*5530*/  CS2R R84, SRZ ;  /* 0x0000000000547805 */ /* 0x000fe2000001ff00 */
[----:B------:R-:W-:Y:S04]  /*5540*/  @P5 IMAD R4, R108, -0x10, R4 ;  /* 0xfffffff06c045824 */ /* 0x000fe800078e0204 */
[----:B------:R-:W-:Y:S05]  /*5550*/  @P1 BRA `(.L_x_89) ;  /* 0x00000000000c1947 */ /* 0x000fea0003800000 */
[----:B------:R-:W-:Y:S04]  /*5560*/  SHF.L.U32 R3, R104, 0x1f, RZ ;  /* 0x0000001f68037819 */ /* 0x000fe800000006ff */
[----:B------:R-:W1:Y:S02]  /*5570*/  SYNCS.PHASECHK.TRANS64.TRYWAIT P1, [R0+URZ+0x40], R3 ;  /* 0x00004003000075a7 */ /* 0x000e6400080211ff */
[----:B-1----:R-:W-:Y:S05]  /*5580*/  @!P1 BRA `(.L_x_90) ;  /* 0x0000002000f09947 */ /* 0x002fea0003800000 */
.L_x_89:
[----:B------:R-:W-:Y:S05]  /*5590*/  BSYNC B0 ;  /* 0x0000000000007941 */ /* 0x000fea0003800000 */
.L_x_88:
[----:B------:R-:W-:Y:S01]  /*55a0*/  ISETP.NE.AND P1, PT, R124, RZ, PT ;  /* 0x000000ff7c00720c */ /* 0x000fe20003f25270 */
[----:B-1----:R-:W-:Y:S02]  /*55b0*/  VIADD R3, R0, 0x50 ;  /* 0x0000005000037836 */ /* 0x002fe40000000000 */
[----:B------:R-:W-:Y:S02]  /*55c0*/  IMAD.U32 R0, RZ, RZ, UR37 ;  /* 0x00000025ff007e24 */ /* 0x000fe4000f8e00ff */
[----:B------:R-:W-:Y:S03]  /*55d0*/  VIADD R105, R105, 0x1 ;  /* 0x0000000169697836 */ /* 0x000fe60000000000 */
[----:B------:R-:W-:Y:S05]  /*55e0*/  PRMT R0, R0, 0x654, R3 ;  /* 0x0000065400007816 */ /* 0x000fea0000000003 */
[----:B------:R1:W3:Y:S04]  /*55f0*/  @P1 LDS.128 R80, [R5+UR49+0x200] ;  /* 0x0002003105501984 */ /* 0x0002e80008000c00 */
[----:B------:R1:W1:Y:S01]  /*5600*/  @P1 LDS.128 R84, [R4+0x210] ;  /* 0x0002100004541984 */ /* 0x0002620000000c00 */
[C---:B------:R-:W-:Y:S01]  /*5610*/  ISETP.NE.AND P1, PT, R105.reuse, 0x2, PT ;  /* 0x000000026900780c */ /* 0x040fe20003f25270 */
[----:B------:R-:W-:Y:S01]  /*5620*/  @!PT LDS RZ, [RZ] ;  /* 0x00000000fffff984 */ /* 0x000fe20000000800 */
[----:B------:R-:W-:Y:S01]  /*5630*/  @!PT LDS RZ, [RZ] ;  /* 0x00000000fffff984 */ /* 0x000fe20000000800 */
[----:B------:R-:W-:Y:S01]  /*5640*/  @!PT LDS RZ, [RZ] ;  /* 0x00000000fffff984 */ /* 0x000fe20000000800 */
[----:B------:R-:W-:Y:S01]  /*5650*/  @!PT LDS RZ, [RZ] ;  /* 0x00000000fffff984 */ /* 0x000fe20000000800 */
[----:B------:R5:W-:Y:S06]  /*5660*/  MEMBAR.ALL.CTA ;  /* 0x0000000000007992 */ /* 0x000bec0000008000 */
[----:B-----5:R-:W5:Y:S01]  /*5670*/  FENCE.VIEW.ASYNC.S ;  /* 0x00000000000073c6 */ /* 0x020f620000000000 */
[----:B------:R-:W-:Y:S02]  /*5680*/  SEL R3, RZ, 0x1, P1 ;  /* 0x00000001ff037807 */ /* 0x000fe40000800000 */
[----:B------:R-:W-:Y:S02]  /*5690*/  SEL R105, R105, RZ, P1 ;  /* 0x000000ff69697207 */ /* 0x000fe40000800000 */
[----:B------:R-:W-:Y:S01]  /*56a0*/  LOP3.LUT R104, R104, R3, RZ, 0x3c, !PT ;  /* 0x0000000368687212 */ /* 0x000fe200078e3cff */
[----:B-----5:R1:W-:Y:S06]  /*56b0*/  SYNCS.ARRIVE.TRANS64.RED.A1T0 RZ, [R0+URZ], RZ ;  /* 0x000000ff00ff79a7 */ /* 0x0203ec00081004ff */
.L_x_87:
[----:B------:R-:W-:Y:S05]  /*56c0*/  BSYNC B1 ;  /* 0x0000000000017941 */ /* 0x000fea0003800000 */
.L_x_86:
[----:B-1----:R-:W-:Y:S04]  /*56d0*/  SHF.R.U32.HI R0, RZ, 0x15, R48 ;  /* 0x00000015ff007819 */ /* 0x002fe80000011630 */
[----:B------:R-:W-:Y:S01]  /*56e0*/  LOP3.LUT P1, RZ, R0, 0x3, R101, 0x48, !PT ;  /* 0x0000000300ff7812 */ /* 0x000fe20007824865 */
[----:B------:R-:W-:Y:S01]  /*56f0*/  @!UPT UIADD3 URZ, UPT, UPT, URZ, URZ, URZ ;  /* 0x000000fffffff290 */ /* 0x000fe2000fffe0ff */
[----:B----4-:R-:W-:Y:S11]  /*5700*/  @P0 BRA `(.L_x_91) ;  /* 0x0000000000080947 */ /* 0x010ff60003800000 */
[----:B------:R-:W1:Y:S02]  /*5710*/  SYNCS.PHASECHK.TRANS64.TRYWAIT P0, [R113+URZ+0x90], R2 ;  /* 0x00009002710075a7 */ /* 0x000e6400080011ff */
[----:B-1----:R-:W-:Y:S05]  /*5720*/  @!P0 BRA `(.L_x_92) ;  /* 0x00000020009c8947 */ /* 0x002fea0003800000 */
.L_x_91:
[----:B------:R-:W-:Y:S05]  /*5730*/  @!P1 BRA `(.L_x_93) ;  /* 0x0000000000409947 */ /* 0x000fea0003800000 */
[----:B------:R-:W4:Y:S01]  /*5740*/  LDCU.64 UR8, c[0x4][0x70] ;  /* 0x01000e00ff0877ac */ /* 0x000f220008000a00 */
[----:B------:R-:W-:Y:S01]  /*5750*/  MOV R3, 0x0 ;  /* 0x0000000000037802 */ /* 0x000fe20000000f00 */
[----:B------:R-:W-:Y:S02]  /*5760*/  HFMA2 R12, -RZ, RZ, 0, 5.9604644775390625e-08 ;  /* 0x00000001ff0c7431 */ /* 0x000fe400000001ff */
[----:B------:R-:W-:Y:S02]  /*5770*/  IMAD.MOV.U32 R8, RZ, RZ, 0x192 ;  /* 0x00000192ff087424 */ /* 0x000fe400078e00ff */
[----:B------:R-:W-:Y:S01]  /*5780*/  IMAD.MOV.U32 R13, RZ, RZ, RZ ;  /* 0x000000ffff0d7224 */ /* 0x000fe200078e00ff */
[----:B------:R-:W5:Y:S01]  /*5790*/  LDCU.64 UR6, c[0x4][0x78] ;  /* 0x01000f00ff0677ac */ /* 0x000f620008000a00 */
[----:B-1----:R-:W1:Y:S01]  /*57a0*/  LDC.64 R2, c[0x4][R3] ;  /* 0x0100000003027b82 */ /* 0x002e620000000a00 */
[----:B------:R-:W2:Y:S01]  /*57b0*/  LDCU.64 UR4, c[0x4][0x10] ;  /* 0x01000200ff0477ac */ /* 0x000ea20008000a00 */
[----:B----4-:R-:W-:Y:S01]  /*57c0*/  MOV R5, UR9 ;  /* 0x0000000900057c02 */ /* 0x010fe20008000f00 */
[----:B------:R-:W-:Y:S01]  /*57d0*/  IMAD.U32 R4, RZ, RZ, UR8 ;  /* 0x00000008ff047e24 */ /* 0x000fe2000f8e00ff */
[----:B-----5:R-:W-:Y:S01]  /*57e0*/  MOV R7, UR7 ;  /* 0x0000000700077c02 */ /* 0x020fe20008000f00 */
[----:B------:R-:W-:Y:S01]  /*57f0*/  IMAD.U32 R6, RZ, RZ, UR6 ;  /* 0x00000006ff067e24 */ /* 0x000fe2000f8e00ff */
[----:B--2---:R-:W-:Y:S01]  /*5800*/  MOV R11, UR5 ;  /* 0x00000005000b7c02 */ /* 0x004fe20008000f00 */
[----:B------:R-:W-:Y:S02]  /*5810*/  IMAD.U32 R10, RZ, RZ, UR4 ;  /* 0x00000004ff0a7e24 */ /* 0x000fe4000f8e00ff */
[----:B------:R-:W-:Y:S07]  /*5820*/  LEPC R20, `(.L_x_93) ;  /* 0x000000001014794e */ /* 0x000fee0000000000 */
[----:B-1-3--:R-:W-:Y:S05]  /*5830*/  CALL.ABS.NOINC R2 ;  /* 0x0000000002007343 */ /* 0x00afea0003c00000 */
.L_x_93:
[-C--:B---3--:R-:W-:Y:S01]  /*5840*/  F2FP.F16.E5M2.UNPACK_B R51, R80.reuse ;  /* 0x00000050ff33723e */ /* 0x088fe200020004ff */
[----:B------:R-:W-:Y:S05]  /*5850*/  WARPSYNC.ALL ;  /* 0x0000000000007948 */ /* 0x000fea0003800000 */
[----:B------:R-:W-:Y:S01]  /*5860*/  R2UR UR4, R48 ;  /* 0x00000000300472ca */ /* 0x000fe200000e0000 */
[--C-:B------:R-:W-:Y:S01]  /*5870*/  HADD2.F32 R50, -RZ, R51.reuse.H0_H0 ;  /* 0x20000033ff327230 */ /* 0x100fe20000004100 */
[----:B------:R-:W-:Y:S01]  /*5880*/  F2FP.F16.E5M2.UNPACK_B R53, R80.H1 ;  /* 0x00000050ff35723e */ /* 0x000fe200030004ff */
[----:B------:R-:W-:Y:S01]  /*5890*/  HADD2.F32 R51, -RZ, R51.H1_H1 ;  /* 0x30000033ff337230 */ /* 0x000fe20000004100 */
[-C--:B------:R-:W-:Y:S01]  /*58a0*/  F2FP.F16.E5M2.UNPACK_B R55, R81.reuse ;  /* 0x00000051ff37723e */ /* 0x080fe200020004ff */
[----:B------:R-:W-:Y:S01]  /*58b0*/  BSSY.RECONVERGENT B0, `(.L_x_94) ;  /* 0x0000099000007945 */ /* 0x000fe20003800200 */
[----:B------:R-:W-:Y:S01]  /*58c0*/  F2FP.F16.E5M2.UNPACK_B R57, R81.H1 ;  /* 0x00000051ff39723e */ /* 0x000fe200030004ff */
[--C-:B------:R-:W-:Y:S01]  /*58d0*/  HADD2.F32 R52, -RZ, R53.reuse.H0_H0 ;  /* 0x20000035ff347230 */ /* 0x100fe20000004100 */
[-C--:B------:R-:W-:Y:S01]  /*58e0*/  F2FP.F16.E5M2.UNPACK_B R59, R82.reuse ;  /* 0x00000052ff3b723e */ /* 0x080fe200020004ff */
[----:B------:R-:W-:Y:S01]  /*58f0*/  HADD2.F32 R54, -RZ, R53.H1_H1 ;  /* 0x30000035ff367230 */ /* 0x000fe20000004100 */
[----:B------:R-:W-:Y:S01]  /*5900*/  F2FP.F16.E5M2.UNPACK_B R61, R82.H1 ;  /* 0x00000052ff3d723e */ /* 0x000fe200030004ff */
[--C-:B------:R-:W-:Y:S01]  /*5910*/  HADD2.F32 R53, -RZ, R55.reuse.H0_H0 ;  /* 0x20000037ff357230 */ /* 0x100fe20000004100 */
[-C--:B------:R-:W-:Y:S01]  /*5920*/  F2FP.F16.E5M2.UNPACK_B R63, R83.reuse ;  /* 0x00000053ff3f723e */ /* 0x080fe200020004ff */
[----:B------:R-:W-:Y:S01]  /*5930*/  LDTM.16dp32bit_t0_t15.x32 R4, tmem[UR4] ;  /* 0x00000004000479ee */ /* 0x000fe20008a80000 */
[----:B------:R-:W2:Y:S01]  /*5940*/  LDTM.16dp32bit_t16_t31.x32 R4, tmem[UR4+0x20] ;  /* 0x00002004000479ee */ /* 0x000ea20008aa0000 */
[----:B------:R-:W-:Y:S01]  /*5950*/  SHF.L.U32 R125, R102, 0x4, RZ ;  /* 0x00000004667d7819 */ /* 0x000fe200000006ff */
[----:B------:R-:W-:Y:S01]  /*5960*/  HADD2.F32 R56, -RZ, R55.H1_H1 ;  /* 0x30000037ff387230 */ /* 0x000fe20000004100 */
[----:B------:R-:W-:Y:S01]  /*5970*/  ISETP.NE.AND P6, PT, R114, RZ, PT ;  /* 0x000000ff7200720c */ /* 0x000fe20003fc5270 */
[----:B------:R-:W-:Y:S01]  /*5980*/  HADD2.F32 R60, -RZ, R59.H1_H1 ;  /* 0x3000003bff3c7230 */ /* 0x000fe20000004100 */
[----:B------:R-:W-:Y:S01]  /*5990*/  IADD3 R114, PT, PT, R100, UR49, RZ ;  /* 0x0000003164727c10 */ /* 0x000fe2000fffe0ff */
[----:B------:R-:W-:Y:S01]  /*59a0*/  HADD2.F32 R64, -RZ, R63.H1_H1 ;  /* 0x3000003fff407230 */ /* 0x000fe20000004100 */
[----:B------:R-:W-:Y:S01]  /*59b0*/  F2FP.F16.E5M2.UNPACK_B R65, R83.H1 ;  /* 0x00000053ff41723e */ /* 0x000fe200030004ff */
[--C-:B------:R-:W-:Y:S01]  /*59c0*/  HADD2.F32 R55, -RZ, R57.reuse.H0_H0 ;  /* 0x20000039ff377230 */ /* 0x100fe20000004100 */
[----:B------:R-:W-:Y:S01]  /*59d0*/  IADD3 R114, PT, PT, R114, R125, RZ ;  /* 0x0000007d72727210 */ /* 0x000fe20007ffe0ff */
[----:B------:R-:W-:Y:S01]  /*59e0*/  HADD2.F32 R58, -RZ, R57.H1_H1 ;  /* 0x30000039ff3a7230 */ /* 0x000fe20000004100 */
[-C--:B------:R-:W-:Y:S01]  /*59f0*/  F2FP.F16.E5M2.UNPACK_B R67, R84.reuse ;  /* 0x00000054ff43723e */ /* 0x080fe200020004ff */
[----:B------:R-:W-:Y:S01]  /*5a00*/  HADD2.F32 R57, -RZ, R59.H0_H0 ;  /* 0x2000003bff397230 */ /* 0x000fe20000004100 */
[----:B------:R-:W-:Y:S01]  /*5a10*/  F2FP.F16.E5M2.UNPACK_B R69, R84.H1 ;  /* 0x00000054ff45723e */ /* 0x000fe200030004ff */
[----:B------:R-:W-:Y:S01]  /*5a20*/  HADD2.F32 R59, -RZ, R61.H0_H0 ;  /* 0x2000003dff3b7230 */ /* 0x000fe20000004100 */
[-C--:B------:R-:W-:Y:S01]  /*5a30*/  F2FP.F16.E5M2.UNPACK_B R71, R85.reuse ;  /* 0x00000055ff47723e */ /* 0x080fe200020004ff */
[----:B------:R-:W-:Y:S01]  /*5a40*/  HADD2.F32 R68, -RZ, R67.H1_H1 ;  /* 0x30000043ff447230 */ /* 0x000fe20000004100 */
[----:B------:R-:W-:Y:S01]  /*5a50*/  F2FP.F16.E5M2.UNPACK_B R73, R85.H1 ;  /* 0x00000055ff49723e */ /* 0x000fe200030004ff */
[----:B------:R-:W-:Y:S01]  /*5a60*/  HADD2.F32 R62, -RZ, R61.H1_H1 ;  /* 0x3000003dff3e7230 */ /* 0x000fe20000004100 */
[-C--:B------:R-:W-:Y:S01]  /*5a70*/  F2FP.F16.E5M2.UNPACK_B R75, R86.reuse ;  /* 0x00000056ff4b723e */ /* 0x080fe200020004ff */
[----:B------:R-:W-:Y:S01]  /*5a80*/  HADD2.F32 R61, -RZ, R63.H0_H0 ;  /* 0x2000003fff3d7230 */ /* 0x000fe20000004100 */
[----:B------:R-:W-:Y:S01]  /*5a90*/  F2FP.F16.E5M2.UNPACK_B R77, R86.H1 ;  /* 0x00000056ff4d723e */ /* 0x000fe200030004ff */
[----:B------:R-:W-:Y:S01]  /*5aa0*/  HADD2.F32 R72, -RZ, R71.H1_H1 ;  /* 0x30000047ff487230 */ /* 0x000fe20000004100 */
[----:B------:R-:W-:Y:S01]  /*5ab0*/  F2FP.F16.E5M2.UNPACK_B R79, R87.H1 ;  /* 0x00000057ff4f723e */ /* 0x000fe200030004ff */
[C---:B--2---:R-:W-:Y:S01]  /*5ac0*/  FMUL R0, R47.reuse, R4 ;  /* 0x000000042f007220 */ /* 0x044fe20000400000 */
[C---:B-1----:R-:W-:Y:S01]  /*5ad0*/  FMUL R2, R47.reuse, R5 ;  /* 0x000000052f027220 */ /* 0x042fe20000400000 */
[C---:B------:R-:W-:Y:S01]  /*5ae0*/  FMUL R4, R47.reuse, R8 ;  /* 0x000000082f047220 */ /* 0x040fe20000400000 */
[----:B------:R-:W-:Y:S01]  /*5af0*/  FMUL R5, R47, R9 ;  /* 0x000000092f057220 */ /* 0x000fe20000400000 */
[C---:B------:R-:W-:Y:S01]  /*5b00*/  FFMA R0, R49.reuse, R50, R0 ;  /* 0x0000003231007223 */ /* 0x040fe20000000000 */
[----:B------:R-:W-:Y:S01]  /*5b10*/  FFMA R2, R49, R51, R2 ;  /* 0x0000003331027223 */ /* 0x000fe20000000002 */
[C---:B------:R-:W-:Y:S01]  /*5b20*/  FMUL R8, R47.reuse, R12 ;  /* 0x0000000c2f087220 */ /* 0x040fe20000400000 */
[C---:B------:R-:W-:Y:S01]  /*5b30*/  FMUL R9, R47.reuse, R13 ;  /* 0x0000000d2f097220 */ /* 0x040fe20000400000 */
[C---:B------:R-:W-:Y:S01]  /*5b40*/  FMUL R12, R47.reuse, R16 ;  /* 0x000000102f0c7220 */ /* 0x040fe20000400000 */
[C---:B------:R-:W-:Y:S01]  /*5b50*/  FMUL R13, R47.reuse, R17 ;  /* 0x000000112f0d7220 */ /* 0x040fe20000400000 */
[C---:B------:R-:W-:Y:S01]  /*5b60*/  FMUL R16, R47.reuse, R20 ;  /* 0x000000142f107220 */ /* 0x040fe20000400000 */
[C---:B------:R-:W-:Y:S01]  /*5b70*/  FMUL R17, R47.reuse, R21 ;  /* 0x000000152f117220 */ /* 0x040fe20000400000 */
[C---:B------:R-:W-:Y:S01]  /*5b80*/  FMUL R20, R47.reuse, R24 ;  /* 0x000000182f147220 */ /* 0x040fe20000400000 */
[C---:B------:R-:W-:Y:S01]  /*5b90*/  FMUL R21, R47.reuse, R25 ;  /* 0x000000192f157220 */ /* 0x040fe20000400000 */
[----:B------:R-:W-:Y:S02]  /*5ba0*/  HADD2.F32 R76, -RZ, R75.H1_H1 ;  /* 0x3000004bff4c7230 */ /* 0x000fe40000004100 */
[C---:B------:R-:W-:Y:S01]  /*5bb0*/  FMUL R24, R47.reuse, R28 ;  /* 0x0000001c2f187220 */ /* 0x040fe20000400000 */
[C---:B------:R-:W-:Y:S01]  /*5bc0*/  FMUL R25, R47.reuse, R29 ;  /* 0x0000001d2f197220 */ /* 0x040fe20000400000 */
[C---:B------:R-:W-:Y:S01]  /*5bd0*/  FMUL R28, R47.reuse, R32 ;  /* 0x000000202f1c7220 */ /* 0x040fe20000400000 */
[C---:B------:R-:W-:Y:S01]  /*5be0*/  FMUL R29, R47.reuse, R33 ;  /* 0x000000212f1d7220 */ /* 0x040fe20000400000 */
[C---:B------:R-:W-:Y:S01]  /*5bf0*/  FMUL R3, R47.reuse, R6 ;  /* 0x000000062f037220 */ /* 0x040fe20000400000 */
[C---:B------:R-:W-:Y:S01]  /*5c00*/  FMUL R7, R47.reuse, R7 ;  /* 0x000000072f077220 */ /* 0x040fe20000400000 */
[C---:B------:R-:W-:Y:S01]  /*5c10*/  FMUL R6, R47.reuse, R10 ;  /* 0x0000000a2f067220 */ /* 0x040fe20000400000 */
[----:B------:R-:W-:Y:S01]  /*5c20*/  FMUL R11, R47, R11 ;  /* 0x0000000b2f0b7220 */ /* 0x000fe20000400000 */
[C---:B------:R-:W-:Y:S01]  /*5c30*/  FFMA R3, R49.reuse, R52, R3 ;  /* 0x0000003431037223 */ /* 0x040fe20000000003 */
[C---:B------:R-:W-:Y:S01]  /*5c40*/  FFMA R7, R49.reuse, R54, R7 ;  /* 0x0000003631077223 */ /* 0x040fe20000000007 */
[C---:B------:R-:W-:Y:S01]  /*5c50*/  FFMA R4, R49.reuse, R53, R4 ;  /* 0x0000003531047223 */ /* 0x040fe20000000004 */
[----:B------:R-:W-:Y:S01]  /*5c60*/  F2FP.F16.E5M2.UNPACK_B R50, R87 ;  /* 0x00000057ff32723e */ /* 0x000fe200020004ff */
[C---:B------:R-:W-:Y:S01]  /*5c70*/  FFMA R5, R49.reuse, R56, R5 ;  /* 0x0000003831057223 */ /* 0x040fe20000000005 */
[----:B------:R-:W-:Y:S01]  /*5c80*/  FFMA R6, R49, R55, R6 ;  /* 0x0000003731067223 */ /* 0x000fe20000000006 */
[----:B------:R-:W-:Y:S01]  /*5c90*/  F2FP.SATFINITE.E5M2.F32.PACK_AB_MERGE_C R117, R7, R3, RZ ;  /* 0x000000030775723e */ /* 0x000fe200048060ff */
[C---:B------:R-:W-:Y:S01]  /*5ca0*/  FFMA R11, R49.reuse, R58, R11 ;  /* 0x0000003a310b7223 */ /* 0x040fe2000000000b */
[C---:B------:R-:W-:Y:S01]  /*5cb0*/  FFMA R8, R49.reuse, R57, R8 ;  /* 0x0000003931087223 */ /* 0x040fe20000000008 */
[----:B------:R-:W-:Y:S01]  /*5cc0*/  ISETP.NE.AND P0, PT, R110, RZ, PT ;  /* 0x000000ff6e00720c */ /* 0x000fe20003f05270 */
[----:B------:R-:W-:Y:S01]  /*5cd0*/  FFMA R9, R49, R60, R9 ;  /* 0x0000003c31097223 */ /* 0x000fe20000000009 */
[----:B------:R-:W-:Y:S01]  /*5ce0*/  F2FP.SATFINITE.E5M2.F32.PACK_AB_MERGE_C R116, R2, R0, R117 ;  /* 0x000000000274723e */ /* 0x000fe20004806075 */
[--C-:B------:R-:W-:Y:S01]  /*5cf0*/  HADD2.F32 R51, -RZ, R50.reuse.H0_H0 ;  /* 0x20000032ff337230 */ /* 0x100fe20000004100 */
[----:B------:R-:W-:Y:S01]  /*5d00*/  F2FP.SATFINITE.E5M2.F32.PACK_AB_MERGE_C R117, R11, R6, RZ ;  /* 0x000000060b75723e */ /* 0x000fe200048060ff */
[----:B------:R-:W-:Y:S02]  /*5d10*/  HADD2.F32 R50, -RZ, R50.H1_H1 ;  /* 0x30000032ff327230 */ /* 0x000fe40000004100 */
[C---:B------:R-:W-:Y:S01]  /*5d20*/  FMUL R10, R47.reuse, R14 ;  /* 0x0000000e2f0a7220 */ /* 0x040fe20000400000 */
[----:B------:R-:W-:Y:S01]  /*5d30*/  FMUL R15, R47, R15 ;  /* 0x0000000f2f0f7220 */ /* 0x000fe20000400000 */
[--C-:B------:R-:W-:Y:S01]  /*5d40*/  HADD2.F32 R63, -RZ, R65.reuse.H0_H0 ;  /* 0x20000041ff3f7230 */ /* 0x100fe20000004100 */
[----:B------:R-:W-:Y:S01]  /*5d50*/  F2FP.SATFINITE.E5M2.F32.PACK_AB_MERGE_C R117, R5, R4, R117 ;  /* 0x000000040575723e */ /* 0x000fe20004806075 */
[C---:B------:R-:W-:Y:S01]  /*5d60*/  FFMA R10, R49.reuse, R59, R10 ;  /* 0x0000003b310a7223 */ /* 0x040fe2000000000a */
[C---:B------:R-:W-:Y:S01]  /*5d70*/  FFMA R15, R49.reuse, R62, R15 ;  /* 0x0000003e310f7223 */ /* 0x040fe2000000000f */
[C---:B------:R-:W-:Y:S01]  /*5d80*/  FFMA R12, R49.reuse, R61, R12 ;  /* 0x0000003d310c7223 */ /* 0x040fe2000000000c */
[----:B------:R-:W-:Y:S01]  /*5d90*/  FFMA R13, R49, R64, R13 ;  /* 0x00000040310d7223 */ /* 0x000fe2000000000d */
[----:B------:R-:W-:Y:S02]  /*5da0*/  HADD2.F32 R66, -RZ, R65.H1_H1 ;  /* 0x30000041ff427230 */ /* 0x000fe40000004100 */
[C---:B------:R-:W-:Y:S01]  /*5db0*/  FMUL R14, R47.reuse, R18 ;  /* 0x000000122f0e7220 */ /* 0x040fe20000400000 */
[----:B------:R-:W-:Y:S02]  /*5dc0*/  HADD2.F32 R65, -RZ, R67.H0_H0 ;  /* 0x20000043ff417230 */ /* 0x000fe40000004100 */
[----:B------:R-:W-:Y:S01]  /*5dd0*/  FMUL R19, R47, R19 ;  /* 0x000000132f137220 */ /* 0x000fe20000400000 */
[--C-:B------:R-:W-:Y:S02]  /*5de0*/  HADD2.F32 R67, -RZ, R69.reuse.H0_H0 ;  /* 0x20000045ff437230 */ /* 0x100fe40000004100 */
[----:B------:R-:W-:Y:S01]  /*5df0*/  FFMA R14, R49, R63, R14 ;  /* 0x0000003f310e7223 */ /* 0x000fe2000000000e */
[----:B------:R-:W-:Y:S02]  /*5e00*/  HADD2.F32 R70, -RZ, R69.H1_H1 ;  /* 0x30000045ff467230 */ /* 0x000fe40000004100 */
[----:B------:R-:W-:Y:S01]  /*5e10*/  FMUL R18, R47, R22 ;  /* 0x000000162f127220 */ /* 0x000fe20000400000 */
[----:B------:R-:W-:Y:S02]  /*5e20*/  HADD2.F32 R69, -RZ, R71.H0_H0 ;  /* 0x20000047ff457230 */ /* 0x000fe40000004100 */
[----:B------:R-:W-:Y:S01]  /*5e30*/  FFMA R19, R49, R66, R19 ;  /* 0x0000004231137223 */ /* 0x000fe20000000013 */
[----:B------:R-:W-:Y:S01]  /*5e40*/  FMUL R23, R47, R23 ;  /* 0x000000172f177220 */ /* 0x000fe20000400000 */
[C---:B------:R-:W-:Y:S01]  /*5e50*/  FFMA R16, R49.reuse, R65, R16 ;  /* 0x0000004131107223 */ /* 0x040fe20000000010 */
[C---:B------:R-:W-:Y:S01]  /*5e60*/  FFMA R17, R49.reuse, R68, R17 ;  /* 0x0000004431117223 */ /* 0x040fe20000000011 */
        /* <DEDUP_REMOVED lines=23> */
[----:B------:R-:W-:Y:S01]  /*5fe0*/  F2FP.SATFINITE.E5M2.F32.PACK_AB_MERGE_C R118, R15, R10, RZ ;  /* 0x0000000a0f76723e */ /* 0x000fe200048060ff */
[----:B------:R-:W-:Y:S01]  /*5ff0*/  FFMA R28, R49, R51, R28 ;  /* 0x00000033311c7223 */ /* 0x000fe2000000001c */
[----:B------:R-:W-:Y:S01]  /*6000*/  F2FP.SATFINITE.E5M2.F32.PACK_AB_MERGE_C R119, R19, R14, RZ ;  /* 0x0000000e1377723e */ /* 0x000fe200048060ff */
[C---:B------:R-:W-:Y:S01]  /*6010*/  FFMA R29, R49.reuse, R50, R29 ;  /* 0x00000032311d7223 */ /* 0x040fe2000000001d */
[C---:B------:R-:W-:Y:S01]  /*6020*/  FFMA R30, R49.reuse, R77, R30 ;  /* 0x0000004d311e7223 */ /* 0x040fe2000000001e */
[----:B------:R-:W-:Y:S01]  /*6030*/  FFMA R35, R49, R52, R35 ;  /* 0x0000003431237223 */ /* 0x000fe20000000023 */
[----:B------:R-:W-:Y:S02]  /*6040*/  F2FP.SATFINITE.E5M2.F32.PACK_AB_MERGE_C R118, R9, R8, R118 ;  /* 0x000000080976723e */ /* 0x000fe40004806076 */
[----:B------:R-:W-:Y:S02]  /*6050*/  F2FP.SATFINITE.E5M2.F32.PACK_AB_MERGE_C R119, R13, R12, R119 ;  /* 0x0000000c0d77723e */ /* 0x000fe40004806077 */
[----:B------:R-:W-:Y:S02]  /*6060*/  F2FP.SATFINITE.E5M2.F32.PACK_AB_MERGE_C R120, R23, R18, RZ ;  /* 0x000000121778723e */ /* 0x000fe400048060ff */
[----:B------:R-:W-:Y:S01]  /*6070*/  F2FP.SATFINITE.E5M2.F32.PACK_AB_MERGE_C R121, R27, R22, RZ ;  /* 0x000000161b79723e */ /* 0x000fe200048060ff */
[----:B------:R1:W-:Y:S01]  /*6080*/  STS.128 [R100+UR49+0x2200], R116 ;  /* 0x0022007464007988 */ /* 0x0003e20008000c31 */
[----:B------:R-:W-:Y:S02]  /*6090*/  F2FP.SATFINITE.E5M2.F32.PACK_AB_MERGE_C R122, R31, R26, RZ ;  /* 0x0000001a1f7a723e */ /* 0x000fe400048060ff */
[----:B------:R-:W-:Y:S02]  /*60a0*/  F2FP.SATFINITE.E5M2.F32.PACK_AB_MERGE_C R123, R35, R30, RZ ;  /* 0x0000001e237b723e */ /* 0x000fe400048060ff */
[----:B------:R-:W-:Y:S02]  /*60b0*/  F2FP.SATFINITE.E5M2.F32.PACK_AB_MERGE_C R120, R17, R16, R120 ;  /* 0x000000101178723e */ /* 0x000fe40004806078 */
[----:B------:R-:W-:Y:S02]  /*60c0*/  F2FP.SATFINITE.E5M2.F32.PACK_AB_MERGE_C R121, R21, R20, R121 ;  /* 0x000000141579723e */ /* 0x000fe40004806079 */
[----:B------:R-:W-:Y:S02]  /*60d0*/  F2FP.SATFINITE.E5M2.F32.PACK_AB_MERGE_C R122, R25, R24, R122 ;  /* 0x00000018197a723e */ /* 0x000fe4000480607a */
[----:B------:R-:W-:Y:S02]  /*60e0*/  F2FP.SATFINITE.E5M2.F32.PACK_AB_MERGE_C R123, R29, R28, R123 ;  /* 0x0000001c1d7b723e */ /* 0x000fe4000480607b */
[----:B------:R-:W-:Y:S02]  /*60f0*/  LEA R32, R105, UR49, 0x3 ;  /* 0x0000003169207c11 */ /* 0x000fe4000f8e18ff */
[----:B------:R-:W-:Y:S01]  /*6100*/  @P6 SHF.L.U32 R33, R104, 0x1f, RZ ;  /* 0x0000001f68216819 */ /* 0x000fe200000006ff */
[----:B------:R1:W-:Y:S01]  /*6110*/  STS.128 [R114+0x2210], R120 ;  /* 0x0022107872007388 */ /* 0x0003e20000000c00 */
[----:B------:R-:W-:Y:S01]  /*6120*/  @!PT LDS RZ, [RZ] ;  /* 0x00000000fffff984 */ /* 0x000fe20000000800 */
[----:B------:R-:W-:Y:S01]  /*6130*/  @!PT LDS RZ, [RZ] ;  /* 0x00000000fffff984 */ /* 0x000fe20000000800 */
[----:B------:R-:W-:Y:S01]  /*6140*/  @!PT LDS RZ, [RZ] ;  /* 0x00000000fffff984 */ /* 0x000fe20000000800 */
[----:B------:R-:W-:Y:S01]  /*6150*/  @!PT LDS RZ, [RZ] ;  /* 0x00000000fffff984 */ /* 0x000fe20000000800 */
[----:B------:R2:W-:Y:S07]  /*6160*/  MEMBAR.ALL.CTA ;  /* 0x0000000000007992 */ /* 0x0005ee0000008000 */
[----:B--2---:R-:W2:Y:S02]  /*6170*/  FENCE.VIEW.ASYNC.S ;  /* 0x00000000000073c6 */ /* 0x004ea40000000000 */
[----:B--2---:R-:W-:Y:S06]  /*6180*/  BAR.SYNC.DEFER_BLOCKING 0x1, 0x80 ;  /* 0x0042000000007b1d */ /* 0x004fec0000010000 */
[----:B------:R-:W-:Y:S05]  /*6190*/  @P0 BRA `(.L_x_95) ;  /* 0x0000000000280947 */ /* 0x000fea0003800000 */
[----:B------:R-:W-:Y:S02]  /*61a0*/  UIADD3 UR4, UPT, UPT, UR49, 0x2200, URZ ;  /* 0x0000220031047890 */ /* 0x000fe4000fffe0ff */
[----:B------:R-:W-:Y:S01]  /*61b0*/  UIADD3 UR6, UP0, UPT, UR52, 0x680, URZ ;  /* 0x0000068034067890 */ /* 0x000fe2000ff1e0ff */
[----:B------:R-:W-:Y:S03]  /*61c0*/  UMOV UR43, UR36 ;  /* 0x00000024002b7c82 */ /* 0x000fe60008000000 */
[----:B------:R-:W-:Y:S01]  /*61d0*/  MOV R109, UR4 ;  /* 0x00000004006d7c02 */ /* 0x000fe20008000f00 */
[----:B------:R-:W-:Y:S03]  /*61e0*/  UIADD3.X UR7, UPT, UPT, URZ, UR53, URZ, UP0, !UPT ;  /* 0x00000035ff077290 */ /* 0x000fe600087fe4ff */
[----:B------:R-:W-:Y:S11]  /*61f0*/  R2UR UR40, R109 ;  /* 0x000000006d2872ca */ /* 0x000ff600000e0000 */
[----:B------:R-:W-:Y:S02]  /*6200*/  @!UPT UIADD3 URZ, UPT, UPT, URZ, URZ, URZ ;  /* 0x000000fffffff290 */ /* 0x000fe4000fffe0ff */
[----:B------:R2:W-:Y:S01]  /*6210*/  UTMASTG.3D [UR40], [UR6] ;  /* 0x00000028060073b5 */ /* 0x0005e20008010000 */
[----:B------:R0:W-:Y:S01]  /*6220*/  UTMACMDFLUSH ;  /* 0x00000000000079b7 */ /* 0x0001e20000000000 */
[----:B--2---:R-:W-:Y:S04]  /*6230*/  DEPBAR.LE SB0, 0x1 ;  /* 0x000080400000791a */ /* 0x004fe80000000000 */
.L_x_95:
[----:B------:R-:W-:Y:S05]  /*6240*/  BSYNC.RECONVERGENT B0 ;  /* 0x0000000000007941 */ /* 0x000fea0003800200 */
.L_x_94:
[----:B------:R-:W-:Y:S06]  /*6250*/  BAR.SYNC.DEFER_BLOCKING 0x1, 0x80 ;  /* 0x0042000000007b1d */ /* 0x000fec0000010000 */
[----:B------:R-:W2:Y:S01]  /*6260*/  @P6 SYNCS.PHASECHK.TRANS64.TRYWAIT P0, [R32+URZ+0x40], R33 ;  /* 0x00004021200065a7 */ /* 0x000ea200080011ff */
[----:B------:R-:W-:Y:S01]  /*6270*/  BSSY B1, `(.L_x_96) ;  /* 0x0000020000017945 */ /* 0x000fe20003800000 */
[----:B--2---:R-:W-:Y:S03]  /*6280*/  @P6 SEL R115, RZ, 0x1, !P0 ;  /* 0x00000001ff736807 */ /* 0x004fe60004000000 */
[----:B------:R-:W-:Y:S05]  /*6290*/  @!P6 BRA `(.L_x_97) ;  /* 0x000000000074e947 */ /* 0x000fea0003800000 */
[----:B------:R-:W-:Y:S01]  /*62a0*/  ISETP.NE.AND P1, PT, R124, RZ, PT ;  /* 0x000000ff7c00720c */ /* 0x000fe20003f25270 */
[----:B------:R-:W-:Y:S01]  /*62b0*/  BSSY B0, `(.L_x_98) ;  /* 0x0000009000007945 */ /* 0x000fe20003800000 */
[----:B------:R-:W-:Y:S11]  /*62c0*/  ISETP.NE.AND P0, PT, R115, RZ, PT ;  /* 0x000000ff7300720c */ /* 0x000ff60003f05270 */
[----:B------:R-:W-:Y:S05]  /*62d0*/  @P1 IMAD R0, R105, 0x1000, R100 ;  /* 0x0000100069001824 */ /* 0x000fea00078e0264 */
[----:B------:R-:W-:Y:S05]  /*62e0*/  @P1 IADD3 R2, PT, PT, R0, UR49, RZ ;  /* 0x0000003100021c10 */ /* 0x000fea000fffe0ff */
[----:B------:R-:W-:Y:S01]  /*62f0*/  @P1 IMAD.IADD R2, R2, 0x1, R125 ;  /* 0x0000000102021824 */ /* 0x000fe200078e027d */
[----:B------:R-:W-:Y:S06]  /*6300*/  @P0 BRA `(.L_x_99) ;  /* 0x00000000000c0947 */ /* 0x000fec0003800000 */
[----:B------:R-:W-:Y:S04]  /*6310*/  SHF.L.U32 R3, R104, 0x1f, RZ ;  /* 0x0000001f68037819 */ /* 0x000fe800000006ff */
[----:B------:R-:W2:Y:S02]  /*6320*/  SYNCS.PHASECHK.TRANS64.TRYWAIT P0, [R32+URZ+0x40], R3 ;  /* 0x00004003200075a7 */ /* 0x000ea400080011ff */
[----:B--2---:R-:W-:Y:S05]  /*6330*/  @!P0 BRA `(.L_x_100) ;  /* 0x0000001400ac8947 */ /* 0x004fea0003800000 */
.L_x_99:
[----:B------:R-:W-:Y:S05]  /*6340*/  BSYNC B0 ;  /* 0x0000000000007941 */ /* 0x000fea0003800000 */
.L_x_98:
[----:B------:R-:W-:Y:S01]  /*6350*/  ISETP.NE.AND P0, PT, R124, RZ, PT ;  /* 0x000000ff7c00720c */ /* 0x000fe20003f05270 */
[----:B--2---:R-:W-:Y:S02]  /*6360*/  VIADD R32, R32, 0x50 ;  /* 0x0000005020207836 */ /* 0x004fe40000000000 */
[----:B------:R-:W-:Y:S02]  /*6370*/  IMAD.U32 R3, RZ, RZ, UR37 ;  /* 0x00000025ff037e24 */ /* 0x000fe4000f8e00ff */
[----:B------:R-:W-:Y:S03]  /*6380*/  VIADD R105, R105, 0x1 ;  /* 0x0000000169697836 */ /* 0x000fe60000000000 */
[----:B------:R-:W-:Y:S05]  /*6390*/  PRMT R3, R3, 0x654, R32 ;  /* 0x0000065403037816 */ /* 0x000fea0000000020 */
[----:B------:R2:W3:Y:S04]  /*63a0*/  @P0 LDS.128 R80, [R0+UR49+0x200] ;  /* 0x0002003100500984 */ /* 0x0004e80008000c00 */
[----:B------:R2:W4:Y:S01]  /*63b0*/  @P0 LDS.128 R84, [R2+0x210] ;  /* 0x0002100002540984 */ /* 0x0005220000000c00 */
[C---:B------:R-:W-:Y:S01]  /*63c0*/  ISETP.NE.AND P0, PT, R105.reuse, 0x2, PT ;  /* 0x000000026900780c */ /* 0x040fe20003f05270 */
[----:B------:R-:W-:Y:S01]  /*63d0*/  @!PT LDS RZ, [RZ] ;  /* 0x00000000fffff984 */ /* 0x000fe20000000800 */
[----:B------:R-:W-:Y:S01]  /*63e0*/  @!PT LDS RZ, [RZ] ;  /* 0x00000000fffff984 */ /* 0x000fe20000000800 */
[----:B------:R-:W-:Y:S01]  /*63f0*/  @!PT LDS RZ, [RZ] ;  /* 0x00000000fffff984 */ /* 0x000fe20000000800 */
[----:B------:R-:W-:Y:S01]  /*6400*/  @!PT LDS RZ, [RZ] ;  /* 0x00000000fffff984 */ /* 0x000fe20000000800 */
[----:B------:R5:W-:Y:S06]  /*6410*/  MEMBAR.ALL.CTA ;  /* 0x0000000000007992 */ /* 0x000bec0000008000 */
[----:B-----5:R-:W5:Y:S01]  /*6420*/  FENCE.VIEW.ASYNC.S ;  /* 0x00000000000073c6 */ /* 0x020f620000000000 */
[----:B------:R-:W-:Y:S01]  /*6430*/  SEL R105, R105, RZ, P0 ;  /* 0x000000ff69697207 */ /* 0x000fe20000000000 */
[----:B-----5:R5:W-:Y:S02]  /*6440*/  SYNCS.ARRIVE.TRANS64.RED.A1T0 RZ, [R3+URZ], RZ ;  /* 0x000000ff03ff79a7 */ /* 0x020be400081004ff */
[----:B-----5:R-:W-:Y:S04]  /*6450*/  SEL R3, RZ, 0x1, P0 ;  /* 0x00000001ff037807 */ /* 0x020fe80000000000 */
[----:B--23--:R-:W-:Y:S02]  /*6460*/  LOP3.LUT R104, R104, R3, RZ, 0x3c, !PT ;  /* 0x0000000368687212 */ /* 0x00cfe400078e3cff */
.L_x_97:
[----:B------:R-:W-:Y:S05]  /*6470*/  BSYNC B1 ;  /* 0x0000000000017941 */ /* 0x000fea0003800000 */
.L_x_96:
[----:B------:R-:W-:Y:S05]  /*6480*/  VIADD R0, R48, 0x40 ;  /* 0x0000004030007836 */ /* 0x000fea0000000000 */
[----:B------:R-:W-:Y:S04]  /*6490*/  SHF.R.U32.HI R0, RZ, 0x15, R0 ;  /* 0x00000015ff007819 */ /* 0x000fe80000011600 */
[----:B------:R-:W-:Y:S11]  /*64a0*/  LOP3.LUT P0, RZ, R0, 0x3, R101, 0x48, !PT ;  /* 0x0000000300ff7812 */ /* 0x000ff60007804865 */
[----:B------:R-:W-:Y:S02]  /*64b0*/  @!UPT UIADD3 URZ, UPT, UPT, URZ, URZ, URZ ;  /* 0x000000fffffff290 */ /* 0x000fe4000fffe0ff */
[----:B------:R-:W-:Y:S05]  /*64c0*/  @!P0 BRA `(.L_x_101) ;  /* 0x0000000000408947 */ /* 0x000fea0003800000 */
[----:B------:R-:W2:Y:S01]  /*64d0*/  LDCU.64 UR8, c[0x4][0x70] ;  /* 0x01000e00ff0877ac */ /* 0x000ea20008000a00 */
[----:B------:R-:W-:Y:S01]  /*64e0*/  MOV R3, 0x0 ;  /* 0x0000000000037802 */ /* 0x000fe20000000f00 */
[----:B------:R-:W-:Y:S02]  /*64f0*/  HFMA2 R12, -RZ, RZ, 0, 5.9604644775390625e-08 ;  /* 0x00000001ff0c7431 */ /* 0x000fe400000001ff */
[----:B------:R-:W-:Y:S02]  /*6500*/  IMAD.MOV.U32 R8, RZ, RZ, 0x192 ;  /* 0x00000192ff087424 */ /* 0x000fe400078e00ff */
[----:B------:R-:W-:Y:S01]  /*6510*/  IMAD.MOV.U32 R13, RZ, RZ, RZ ;  /* 0x000000ffff0d7224 */ /* 0x000fe200078e00ff */
[----:B------:R-:W3:Y:S01]  /*6520*/  LDCU.64 UR6, c[0x4][0x78] ;  /* 0x01000f00ff0677ac */ /* 0x000ee20008000a00 */
[----:B------:R-:W1:Y:S01]  /*6530*/  LDC.64 R2, c[0x4][R3] ;  /* 0x0100000003027b82 */ /* 0x000e620000000a00 */
[----:B------:R-:W5:Y:S01]  /*6540*/  LDCU.64 UR4, c[0x4][0x10] ;  /* 0x01000200ff0477ac */ /* 0x000f620008000a00 */
[----:B--2---:R-:W-:Y:S01]  /*6550*/  MOV R5, UR9 ;  /* 0x0000000900057c02 */ /* 0x004fe20008000f00 */
[----:B------:R-:W-:Y:S01]  /*6560*/  IMAD.U32 R4, RZ, RZ, UR8 ;  /* 0x00000008ff047e24 */ /* 0x000fe2000f8e00ff */
[----:B---3--:R-:W-:Y:S01]  /*6570*/  MOV R7, UR7 ;  /* 0x0000000700077c02 */ /* 0x008fe20008000f00 */
[----:B------:R-:W-:Y:S01]  /*6580*/  IMAD.U32 R6, RZ, RZ, UR6 ;  /* 0x00000006ff067e24 */ /* 0x000fe2000f8e00ff */
[----:B-----5:R-:W-:Y:S01]  /*6590*/  MOV R11, UR5 ;  /* 0x00000005000b7c02 */ /* 0x020fe20008000f00 */
[----:B------:R-:W-:Y:S02]  /*65a0*/  IMAD.U32 R10, RZ, RZ, UR4 ;  /* 0x00000004ff0a7e24 */ /* 0x000fe4000f8e00ff */
[----:B------:R-:W-:Y:S07]  /*65b0*/  LEPC R20, `(.L_x_101) ;  /* 0x000000001014794e */ /* 0x000fee0000000000 */
[----:B-1--4-:R-:W-:Y:S05]  /*65c0*/  CALL.ABS.NOINC R2 ;  /* 0x0000000002007343 */ /* 0x012fea0003c00000 */
.L_x_101:
[----:B------:R-:W-:Y:S01]  /*65d0*/  ISETP.NE.AND P0, PT, R110, RZ, PT ;  /* 0x000000ff6e00720c */ /* 0x000fe20003f05270 */
[----:B------:R-:W-:Y:S05]  /*65e0*/  WARPSYNC.ALL ;  /* 0x0000000000007948 */ /* 0x000fea0003800000 */
[----:B------:R-:W-:Y:S01]  /*65f0*/  R2UR UR4, R48 ;  /* 0x00000000300472ca */ /* 0x000fe200000e0000 */
[----:B------:R-:W-:Y:S01]  /*6600*/  BSSY.RECONVERGENT B0, `(.L_x_102) ;  /* 0x000009c000007945 */ /* 0x000fe20003800200 */
[-C--:B------:R-:W-:Y:S02]  /*6610*/  F2FP.F16.E5M2.UNPACK_B R51, R80.reuse ;  /* 0x00000050ff33723e */ /* 0x080fe400020004ff */
[----:B------:R-:W-:Y:S02]  /*6620*/  F2FP.F16.E5M2.UNPACK_B R80, R80.H1 ;  /* 0x00000050ff50723e */ /* 0x000fe400030004ff */
[-C--:B------:R-:W-:Y:S01]  /*6630*/  F2FP.F16.E5M2.UNPACK_B R55, R81.reuse ;  /* 0x00000051ff37723e */ /* 0x080fe200020004ff */
[--C-:B------:R-:W-:Y:S01]  /*6640*/  HADD2.F32 R50, -RZ, R51.reuse.H0_H0 ;  /* 0x20000033ff327230 */ /* 0x100fe20000004100 */
[----:B------:R-:W-:Y:S01]  /*6650*/  F2FP.F16.E5M2.UNPACK_B R81, R81.H1 ;  /* 0x00000051ff51723e */ /* 0x000fe200030004ff */
[----:B------:R-:W-:Y:S01]  /*6660*/  HADD2.F32 R52, -RZ, R51.H1_H1 ;  /* 0x30000033ff347230 */ /* 0x000fe20000004100 */
[-C--:B------:R-:W-:Y:S01]  /*6670*/  F2FP.F16.E5M2.UNPACK_B R59, R82.reuse ;  /* 0x00000052ff3b723e */ /* 0x080fe200020004ff */
[--C-:B------:R-:W-:Y:S01]  /*6680*/  HADD2.F32 R51, -RZ, R80.reuse.H0_H0 ;  /* 0x20000050ff337230 */ /* 0x100fe20000004100 */
[----:B------:R-:W-:Y:S01]  /*6690*/  F2FP.F16.E5M2.UNPACK_B R82, R82.H1 ;  /* 0x00000052ff52723e */ /* 0x000fe200030004ff */
[----:B------:R-:W-:Y:S01]  /*66a0*/  LDTM.16dp32bit_t0_t15.x32 R4, tmem[UR4+0x40] ;  /* 0x00004004000479ee */ /* 0x000fe20008a80000 */
[----:B------:R-:W2:Y:S01]  /*66b0*/  LDTM.16dp32bit_t16_t31.x32 R4, tmem[UR4+0x60] ;  /* 0x00006004000479ee */ /* 0x000ea20008aa0000 */
[----:B------:R-:W-:Y:S01]  /*66c0*/  NOP ;  /* 0x0000000000007918 */ /* 0x000fe20000000000 */
[--C-:B------:R-:W-:Y:S01]  /*66d0*/  HADD2.F32 R53, -RZ, R55.reuse.H0_H0 ;  /* 0x20000037ff357230 */ /* 0x100fe20000004100 */
[----:B------:R-:W-:Y:S01]  /*66e0*/  R2UR UR5, R113 ;  /* 0x00000000710572ca */ /* 0x000fe200000e0000 */
[----:B------:R-:W-:Y:S01]  /*66f0*/  HADD2.F32 R56, -RZ, R55.H1_H1 ;  /* 0x30000037ff387230 */ /* 0x000fe20000004100 */
[----:B------:R-:W-:Y:S01]  /*6700*/  F2FP.F16.E5M2.UNPACK_B R63, R83 ;  /* 0x00000053ff3f723e */ /* 0x000fe200020004ff */
[--C-:B------:R-:W-:Y:S01]  /*6710*/  HADD2.F32 R57, -RZ, R59.reuse.H0_H0 ;  /* 0x2000003bff397230 */ /* 0x100fe20000004100 */
[----:B----4-:R-:W-:Y:S01]  /*6720*/  F2FP.F16.E5M2.UNPACK_B R67, R84 ;  /* 0x00000054ff43723e */ /* 0x010fe200020004ff */
[----:B------:R-:W-:Y:S01]  /*6730*/  HADD2.F32 R60, -RZ, R59.H1_H1 ;  /* 0x3000003bff3c7230 */ /* 0x000fe20000004100 */
[----:B------:R-:W-:Y:S01]  /*6740*/  F2FP.F16.E5M2.UNPACK_B R71, R85 ;  /* 0x00000055ff47723e */ /* 0x000fe200020004ff */
[--C-:B------:R-:W-:Y:S01]  /*6750*/  HADD2.F32 R61, -RZ, R63.reuse.H0_H0 ;  /* 0x2000003fff3d7230 */ /* 0x100fe20000004100 */
[----:B------:R-:W-:Y:S01]  /*6760*/  F2FP.F16.E5M2.UNPACK_B R75, R86 ;  /* 0x00000056ff4b723e */ /* 0x000fe200020004ff */
[----:B------:R-:W-:Y:S01]  /*6770*/  HADD2.F32 R64, -RZ, R63.H1_H1 ;  /* 0x3000003fff407230 */ /* 0x000fe20000004100 */
[----:B------:R-:W-:Y:S01]  /*6780*/  F2FP.F16.E5M2.UNPACK_B R77, R87 ;  /* 0x00000057ff4d723e */ /* 0x000fe200020004ff */
[--C-:B------:R-:W-:Y:S01]  /*6790*/  HADD2.F32 R65, -RZ, R67.reuse.H0_H0 ;  /* 0x20000043ff417230 */ /* 0x100fe20000004100 */
[----:B------:R-:W-:Y:S01]  /*67a0*/  F2FP.F16.E5M2.UNPACK_B R83, R83.H1 ;  /* 0x00000053ff53723e */ /* 0x000fe200030004ff */
[----:B------:R-:W-:Y:S01]  /*67b0*/  UIADD3 UR5, UPT, UPT, UR5, 0xb0, URZ ;  /* 0x000000b005057890 */ /* 0x000fe2000fffe0ff */
[----:B------:R-:W-:Y:S01]  /*67c0*/  HADD2.F32 R67, -RZ, R67.H1_H1 ;  /* 0x30000043ff437230 */ /* 0x000fe20000004100 */
[----:B------:R-:W-:Y:S01]  /*67d0*/  F2FP.F16.E5M2.UNPACK_B R84, R84.H1 ;  /* 0x00000054ff54723e */ /* 0x000fe200030004ff */
[--C-:B------:R-:W-:Y:S01]  /*67e0*/  HADD2.F32 R69, -RZ, R71.reuse.H0_H0 ;  /* 0x20000047ff457230 */ /* 0x100fe20000004100 */
[----:B------:R-:W-:Y:S01]  /*67f0*/  UPRMT UR5, UR37, 0x654, UR5 ;  /* 0x0000065425057896 */ /* 0x000fe20008000005 */
[----:B------:R-:W-:Y:S01]  /*6800*/  HADD2.F32 R72, -RZ, R71.H1_H1 ;  /* 0x30000047ff487230 */ /* 0x000fe20000004100 */
[----:B------:R-:W-:Y:S01]  /*6810*/  F2FP.F16.E5M2.UNPACK_B R85, R85.H1 ;  /* 0x00000055ff55723e */ /* 0x000fe200030004ff */
[--C-:B------:R-:W-:Y:S02]  /*6820*/  HADD2.F32 R73, -RZ, R75.reuse.H0_H0 ;  /* 0x2000004bff497230 */ /* 0x100fe40000004100 */
[C---:B--2---:R-:W-:Y:S01]  /*6830*/  FMUL R4, R47.reuse, R4 ;  /* 0x000000042f047220 */ /* 0x044fe20000400000 */
[C---:B------:R-:W-:Y:S01]  /*6840*/  FMUL R5, R47.reuse, R5 ;  /* 0x000000052f057220 */ /* 0x040fe20000400000 */
[C---:B------:R-:W-:Y:S01]  /*6850*/  FMUL R8, R47.reuse, R8 ;  /* 0x000000082f087220 */ /* 0x040fe20000400000 */
[----:B------:R-:W-:Y:S01]  /*6860*/  FMUL R9, R47, R9 ;  /* 0x000000092f097220 */ /* 0x000fe20000400000 */
[C---:B------:R-:W-:Y:S01]  /*6870*/  FFMA R4, R49.reuse, R50, R4 ;  /* 0x0000003231047223 */ /* 0x040fe20000000004 */
[----:B------:R-:W-:Y:S01]  /*6880*/  SYNCS.ARRIVE.TRANS64.RED.A1T0 RZ, [UR5], RZ ;  /* 0x000000ffffff79a7 */ /* 0x000fe20008100405 */
        /* <DEDUP_REMOVED lines=18> */
[--C-:B------:R-:W-:Y:S02]  /*69b0*/  HADD2.F32 R55, -RZ, R81.reuse.H0_H0 ;  /* 0x20000051ff377230 */ /* 0x100fe40000004100 */
[----:B------:R-:W-:Y:S01]  /*69c0*/  FMUL R10, R47, R10 ;  /* 0x0000000a2f0a7220 */ /* 0x000fe20000400000 */
[C---:B------:R-:W-:Y:S01]  /*69d0*/  FFMA R6, R49.reuse, R51, R6 ;  /* 0x0000003331067223 */ /* 0x040fe20000000006 */
[----:B------:R-:W-:Y:S02]  /*69e0*/  HADD2.F32 R58, -RZ, R81.H1_H1 ;  /* 0x30000051ff3a7230 */ /* 0x000fe40000004100 */
[C---:B------:R-:W-:Y:S01]  /*69f0*/  FFMA R7, R49.reuse, R54, R7 ;  /* 0x0000003631077223 */ /* 0x040fe20000000007 */
[C---:B------:R-:W-:Y:S01]  /*6a00*/  FFMA R8, R49.reuse, R53, R8 ;  /* 0x0000003531087223 */ /* 0x040fe20000000008 */
[C---:B------:R-:W-:Y:S01]  /*6a10*/  FFMA R9, R49.reuse, R56, R9 ;  /* 0x0000003831097223 */ /* 0x040fe20000000009 */
[----:B------:R-:W-:Y:S01]  /*6a20*/  FFMA R10, R49, R55, R10 ;  /* 0x00000037310a7223 */ /* 0x000fe2000000000a */
[----:B------:R-:W-:Y:S01]  /*6a30*/  HADD2.F32 R51, -RZ, R77.H0_H0 ;  /* 0x2000004dff337230 */ /* 0x000fe20000004100 */
[----:B-1----:R-:W-:Y:S01]  /*6a40*/  F2FP.SATFINITE.E5M2.F32.PACK_AB_MERGE_C R116, R7, R6, RZ ;  /* 0x000000060774723e */ /* 0x002fe200048060ff */
[C---:B------:R-:W-:Y:S01]  /*6a50*/  FMUL R11, R47.reuse, R11 ;  /* 0x0000000b2f0b7220 */ /* 0x040fe20000400000 */
[--C-:B------:R-:W-:Y:S02]  /*6a60*/  HADD2.F32 R59, -RZ, R82.reuse.H0_H0 ;  /* 0x20000052ff3b7230 */ /* 0x100fe40000004100 */
[----:B------:R-:W-:Y:S01]  /*6a70*/  FMUL R14, R47, R14 ;  /* 0x0000000e2f0e7220 */ /* 0x000fe20000400000 */
[----:B------:R-:W-:Y:S01]  /*6a80*/  HADD2.F32 R62, -RZ, R82.H1_H1 ;  /* 0x30000052ff3e7230 */ /* 0x000fe20000004100 */
[----:B------:R-:W-:Y:S01]  /*6a90*/  F2FP.SATFINITE.E5M2.F32.PACK_AB_MERGE_C R116, R5, R4, R116 ;  /* 0x000000040574723e */ /* 0x000fe20004806074 */
[C---:B------:R-:W-:Y:S01]  /*6aa0*/  FFMA R11, R49.reuse, R58, R11 ;  /* 0x0000003a310b7223 */ /* 0x040fe2000000000b */
[C---:B------:R-:W-:Y:S01]  /*6ab0*/  FFMA R12, R49.reuse, R57, R12 ;  /* 0x00000039310c7223 */ /* 0x040fe2000000000c */
[C---:B------:R-:W-:Y:S01]  /*6ac0*/  FFMA R13, R49.reuse, R60, R13 ;  /* 0x0000003c310d7223 */ /* 0x040fe2000000000d */
[----:B------:R-:W-:Y:S01]  /*6ad0*/  F2FP.F16.E5M2.UNPACK_B R86, R86.H1 ;  /* 0x00000056ff56723e */ /* 0x000fe200030004ff */
[----:B------:R-:W-:Y:S01]  /*6ae0*/  FFMA R14, R49, R59, R14 ;  /* 0x0000003b310e7223 */ /* 0x000fe2000000000e */
[----:B------:R-:W-:Y:S01]  /*6af0*/  F2FP.SATFINITE.E5M2.F32.PACK_AB_MERGE_C R117, R11, R10, RZ ;  /* 0x0000000a0b75723e */ /* 0x000fe200048060ff */
[C---:B------:R-:W-:Y:S01]  /*6b00*/  FMUL R15, R47.reuse, R15 ;  /* 0x0000000f2f0f7220 */ /* 0x040fe20000400000 */
[--C-:B------:R-:W-:Y:S02]  /*6b10*/  HADD2.F32 R63, -RZ, R83.reuse.H0_H0 ;  /* 0x20000053ff3f7230 */ /* 0x100fe40000004100 */
[----:B------:R-:W-:Y:S01]  /*6b20*/  FMUL R18, R47, R18 ;  /* 0x000000122f127220 */ /* 0x000fe20000400000 */
[----:B------:R-:W-:Y:S01]  /*6b30*/  HADD2.F32 R66, -RZ, R83.H1_H1 ;  /* 0x30000053ff427230 */ /* 0x000fe20000004100 */
[----:B------:R-:W-:Y:S01]  /*6b40*/  F2FP.SATFINITE.E5M2.F32.PACK_AB_MERGE_C R117, R9, R8, R117 ;  /* 0x000000080975723e */ /* 0x000fe20004806075 */
[C---:B------:R-:W-:Y:S01]  /*6b50*/  FFMA R15, R49.reuse, R62, R15 ;  /* 0x0000003e310f7223 */ /* 0x040fe2000000000f */
[C---:B------:R-:W-:Y:S01]  /*6b60*/  FFMA R16, R49.reuse, R61, R16 ;  /* 0x0000003d31107223 */ /* 0x040fe20000000010 */
[----:B------:R-:W-:Y:S01]  /*6b70*/  FFMA R17, R49, R64, R17 ;  /* 0x0000004031117223 */ /* 0x000fe20000000011 */
[----:B------:R-:W-:Y:S01]  /*6b80*/  FMUL R19, R47, R19 ;  /* 0x000000132f137220 */ /* 0x000fe20000400000 */
        /* <DEDUP_REMOVED lines=15> */
[----:B------:R-:W-:Y:S01]  /*6c80*/  F2FP.F16.E5M2.UNPACK_B R87, R87.H1 ;  /* 0x00000057ff57723e */ /* 0x000fe200030004ff */
        /* <DEDUP_REMOVED lines=32> */
[----:B------:R-:W-:Y:S03]  /*6e90*/  IADD3 R79, PT, PT, R44, 0x1, RZ ;  /* 0x000000012c4f7810 */ /* 0x000fe60007ffe0ff */
        /* <DEDUP_REMOVED lines=9> */
[----:B------:R-:W-:Y:S02]  /*6f30*/  UIADD3 UR8, UP0, UPT, UR52, 0x680, URZ ;  /* 0x0000068034087890 */ /* 0x000fe4000ff1e0ff */
[----:B------:R-:W-:Y:S02]  /*6f40*/  UIADD3 UR5, UPT, UPT, UR41, 0x40, URZ ;  /* 0x0000004029057890 */ /* 0x000fe4000fffe0ff */
[----:B------:R-:W-:Y:S02]  /*6f50*/  UIADD3 UR4, UPT, UPT, UR49, 0x3200, URZ ;  /* 0x0000320031047890 */ /* 0x000fe4000fffe0ff */
[----:B------:R-:W-:Y:S01]  /*6f60*/  UIADD3.X UR9, UPT, UPT, URZ, UR53, URZ, UP0, !UPT ;  /* 0x00000035ff097290 */ /* 0x000fe200087fe4ff */
[----:B------:R-:W-:Y:S01]  /*6f70*/  UMOV UR6, UR42 ;  /* 0x0000002a00067c82 */ /* 0x000fe20008000000 */
[----:B------:R-:W-:Y:S07]  /*6f80*/  UMOV UR7, UR36 ;  /* 0x0000002400077c82 */ /* 0x000fee0008000000 */
[----:B------:R2:W-:Y:S01]  /*6f90*/  UTMASTG.3D [UR4], [UR8] ;  /* 0x00000004080073b5 */ /* 0x0005e20008010000 */
[----:B------:R0:W-:Y:S01]  /*6fa0*/  UTMACMDFLUSH ;  /* 0x00000000000079b7 */ /* 0x0001e20000000000 */
[----:B--2---:R-:W-:Y:S04]  /*6fb0*/  DEPBAR.LE SB0, 0x1 ;  /* 0x000080400000791a */ /* 0x004fe80000000000 */
.L_x_103:
[----:B------:R-:W-:Y:S05]  /*6fc0*/  BSYNC.RECONVERGENT B0 ;  /* 0x0000000000007941 */ /* 0x000fea0003800200 */
.L_x_102:
[----:B------:R-:W-:Y:S01]  /*6fd0*/  BAR.SYNC.DEFER_BLOCKING 0x1, 0x80 ;  /* 0x0042000000007b1d */ /* 0x000fe20000010000 */
[----:B------:R-:W-:Y:S01]  /*6fe0*/  ISETP.NE.AND P2, PT, R111, RZ, PT ;  /* 0x000000ff6f00720c */ /* 0x000fe20003f45270 */
[----:B------:R-:W-:Y:S01]  /*6ff0*/  IMAD.IADD R20, R43, 0x1, R94 ;  /* 0x000000012b147824 */ /* 0x000fe200078e025e */
[----:B------:R-:W-:Y:S01]  /*7000*/  ISETP.NE.AND P0, PT, R112, 0x2, PT ;  /* 0x000000027000780c */ /* 0x000fe20003f05270 */
[----:B------:R-:W-:Y:S01]  /*7010*/  IMAD.IADD R21, R45, 0x1, R96 ;  /* 0x000000012d157824 */ /* 0x000fe200078e0260 */
[----:B------:R-:W-:Y:S02]  /*7020*/  ISETP.NE.AND P1, PT, R79, 0x4, PT ;  /* 0x000000044f00780c */ /* 0x000fe40003f25270 */
[----:B------:R-:W-:Y:S02]  /*7030*/  SEL R3, RZ, 0x1, P0 ;  /* 0x00000001ff037807 */ /* 0x000fe40000000000 */
[----:B------:R-:W-:Y:S02]  /*7040*/  SEL R0, RZ, 0x1, P1 ;  /* 0x00000001ff007807 */ /* 0x000fe40000800000 */
[----:B------:R-:W-:Y:S02]  /*7050*/  LOP3.LUT R106, R106, R3, RZ, 0x3c, !PT ;  /* 0x000000036a6a7212 */ /* 0x000fe400078e3cff */
[----:B------:R-:W-:Y:S02]  /*7060*/  LOP3.LUT R107, R107, R0, RZ, 0x3c, !PT ;  /* 0x000000006b6b7212 */ /* 0x000fe400078e3cff */
[----:B------:R-:W-:Y:S02]  /*7070*/  @P2 R2UR UR36, R103 ;  /* 0x00000000672422ca */ /* 0x000fe400000e0000 */
[----:B------:R-:W-:Y:S02]  /*7080*/  SEL R112, R112, RZ, P0 ;  /* 0x000000ff70707207 */ /* 0x000fe40000000000 */
[----:B------:R-:W-:Y:S01]  /*7090*/  SEL R44, R79, RZ, P1 ;  /* 0x000000ff4f2c7207 */ /* 0x000fe20000800000 */
[----:B------:R-:W-:Y:S10]  /*70a0*/  @P2 BRA `(.L_x_104) ;  /* 0xffffffd400f82947 */ /* 0x000ff4000383ffff */
[----:B------:R-:W-:Y:S05]  /*70b0*/  EXIT ;  /* 0x000000000000794d */ /* 0x000fea0003800000 */
.L_x_19:
[----:B--2---:R2:W1:Y:S02]  /*70c0*/  SYNCS.PHASECHK.TRANS64.TRYWAIT P0, [R3+URZ+0xe0], R2 ;  /* 0x0000e002030075a7 */ /* 0x00446400080011ff */
[----:B-1----:R-:W-:Y:S05]  /*70d0*/  @!P0 NANOSLEEP.SYNCS 0x989680 ;  /* 0x009896800000895d */ /* 0x002fea0003900000 */
[----:B------:R-:W1:Y:S02]  /*70e0*/  @!P0 SYNCS.PHASECHK.TRANS64 P0, [R3+URZ+0xe0], R2 ;  /* 0x0000e002030085a7 */ /* 0x000e6400080010ff */
[----:B-1----:R-:W-:Y:S05]  /*70f0*/  @!P0 BRA `(.L_x_19) ;  /* 0xfffffffc00f08947 */ /* 0x002fea000383ffff */
[----:B------:R-:W-:Y:S05]  /*7100*/  BRA `(.L_x_105) ;  /* 0xffffffa400287947 */ /* 0x000fea000383ffff */
.L_x_22:
[----:B-1----:R-:W-:-:S07]  /*7110*/  MOV R2, UR33 ;  /* 0x0000002100027c02 */ /* 0x002fce0008000f00 */
.L_x_106:
[----:B-1----:R1:W2:Y:S02]  /*7120*/  SYNCS.PHASECHK.TRANS64.TRYWAIT P0, [R2+URZ+0x20], R5 ;  /* 0x00002005020075a7 */ /* 0x0022a400080011ff */
[----:B--2---:R-:W-:Y:S05]  /*7130*/  @!P0 NANOSLEEP.SYNCS 0x989680 ;  /* 0x009896800000895d */ /* 0x004fea0003900000 */
[----:B------:R-:W2:Y:S02]  /*7140*/  @!P0 SYNCS.PHASECHK.TRANS64 P0, [R2+URZ+0x20], R5 ;  /* 0x00002005020085a7 */ /* 0x000ea400080010ff */
[----:B--2---:R-:W-:Y:S05]  /*7150*/  @!P0 BRA `(.L_x_106) ;  /* 0xfffffffc00f08947 */ /* 0x004fea000383ffff */
[----:B------:R-:W-:Y:S05]  /*7160*/  BRA `(.L_x_21) ;  /* 0xffffffa400787947 */ /* 0x000fea000383ffff */
.L_x_28:
[----:B-1----:R-:W-:-:S07]  /*7170*/  MOV R2, UR17 ;  /* 0x0000001100027c02 */ /* 0x002fce0008000f00 */
.L_x_107:
[----:B-1----:R1:W2:Y:S02]  /*7180*/  SYNCS.PHASECHK.TRANS64.TRYWAIT P0, [R2+URZ+0x20], R5 ;  /* 0x00002005020075a7 */ /* 0x0022a400080011ff */
[----:B--2---:R-:W-:Y:S05]  /*7190*/  @!P0 NANOSLEEP.SYNCS 0x989680 ;  /* 0x009896800000895d */ /* 0x004fea0003900000 */
[----:B------:R-:W2:Y:S02]  /*71a0*/  @!P0 SYNCS.PHASECHK.TRANS64 P0, [R2+URZ+0x20], R5 ;  /* 0x00002005020085a7 */ /* 0x000ea400080010ff */
[----:B--2---:R-:W-:Y:S05]  /*71b0*/  @!P0 BRA `(.L_x_107) ;  /* 0xfffffffc00f08947 */ /* 0x004fea000383ffff */
[----:B------:R-:W-:Y:S05]  /*71c0*/  BRA `(.L_x_27) ;  /* 0xffffffa800207947 */ /* 0x000fea000383ffff */
.L_x_32:
[----:B-1----:R1:W2:Y:S02]  /*71d0*/  SYNCS.PHASECHK.TRANS64.TRYWAIT P0, [R2+URZ+0x70], R3 ;  /* 0x00007003020075a7 */ /* 0x0022a400080011ff */
[----:B--2---:R-:W-:Y:S05]  /*71e0*/  @!P0 NANOSLEEP.SYNCS 0x989680 ;  /* 0x009896800000895d */ /* 0x004fea0003900000 */
[----:B------:R-:W2:Y:S02]  /*71f0*/  @!P0 SYNCS.PHASECHK.TRANS64 P0, [R2+URZ+0x70], R3 ;  /* 0x00007003020085a7 */ /* 0x000ea400080010ff */
[----:B--2---:R-:W-:Y:S05]  /*7200*/  @!P0 BRA `(.L_x_32) ;  /* 0xfffffffc00f08947 */ /* 0x004fea000383ffff */
[----:B------:R-:W-:Y:S05]  /*7210*/  BRA `(.L_x_108) ;  /* 0xffffffa800b07947 */ /* 0x000fea000383ffff */
.L_x_36:
[----:B----4-:R-:W-:-:S07]  /*7220*/  MOV R0, UR5 ;  /* 0x0000000500007c02 */ /* 0x010fce0008000f00 */
.L_x_109:
[----:B-1----:R1:W2:Y:S02]  /*7230*/  SYNCS.PHASECHK.TRANS64.TRYWAIT P0, [R0+URZ], R3 ;  /* 0x00000003000075a7 */ /* 0x0022a400080011ff */
[----:B--2---:R-:W-:Y:S05]  /*7240*/  @!P0 NANOSLEEP.SYNCS 0x989680 ;  /* 0x009896800000895d */ /* 0x004fea0003900000 */
[----:B------:R-:W2:Y:S02]  /*7250*/  @!P0 SYNCS.PHASECHK.TRANS64 P0, [R0+URZ], R3 ;  /* 0x00000003000085a7 */ /* 0x000ea400080010ff */
[----:B--2---:R-:W-:Y:S05]  /*7260*/  @!P0 BRA `(.L_x_109) ;  /* 0xfffffffc00f08947 */ /* 0x004fea000383ffff */
[----:B------:R-:W-:Y:S05]  /*7270*/  BRA `(.L_x_110) ;  /* 0xffffffb000207947 */ /* 0x000fea000383ffff */
.L_x_37:
[----:B----4-:R-:W-:-:S07]  /*7280*/  MOV R0, UR5 ;  /* 0x0000000500007c02 */ /* 0x010fce0008000f00 */
.L_x_111:
[----:B-1----:R1:W2:Y:S02]  /*7290*/  SYNCS.PHASECHK.TRANS64.TRYWAIT P0, [R0+URZ], R3 ;  /* 0x00000003000075a7 */ /* 0x0022a400080011ff */
[----:B--2---:R-:W-:Y:S05]  /*72a0*/  @!P0 NANOSLEEP.SYNCS 0x989680 ;  /* 0x009896800000895d */ /* 0x004fea0003900000 */
[----:B------:R-:W2:Y:S02]  /*72b0*/  @!P0 SYNCS.PHASECHK.TRANS64 P0, [R0+URZ], R3 ;  /* 0x00000003000085a7 */ /* 0x000ea400080010ff */
[----:B--2---:R-:W-:Y:S05]  /*72c0*/  @!P0 BRA `(.L_x_111) ;  /* 0xfffffffc00f08947 */ /* 0x004fea000383ffff */
[----:B------:R-:W-:Y:S05]  /*72d0*/  BRA `(.L_x_112) ;  /* 0xffffffb0002c7947 */ /* 0x000fea000383ffff */
.L_x_38:
[----:B----4-:R-:W-:-:S07]  /*72e0*/  MOV R0, UR5 ;  /* 0x0000000500007c02 */ /* 0x010fce0008000f00 */
.L_x_113:
[----:B-1----:R1:W2:Y:S02]  /*72f0*/  SYNCS.PHASECHK.TRANS64.TRYWAIT P0, [R0+URZ], R3 ;  /* 0x00000003000075a7 */ /* 0x0022a400080011ff */
[----:B--2---:R-:W-:Y:S05]  /*7300*/  @!P0 NANOSLEEP.SYNCS 0x989680 ;  /* 0x009896800000895d */ /* 0x004fea0003900000 */
[----:B------:R-:W2:Y:S02]  /*7310*/  @!P0 SYNCS.PHASECHK.TRANS64 P0, [R0+URZ], R3 ;  /* 0x00000003000085a7 */ /* 0x000ea400080010ff */
[----:B--2---:R-:W-:Y:S05]  /*7320*/  @!P0 BRA `(.L_x_113) ;  /* 0xfffffffc00f08947 */ /* 0x004fea000383ffff */
[----:B------:R-:W-:Y:S05]  /*7330*/  BRA `(.L_x_114) ;  /* 0xffffffb000387947 */ /* 0x000fea000383ffff */
.L_x_41:
[----:B-1----:R1:W2:Y:S02]  /*7340*/  SYNCS.PHASECHK.TRANS64.TRYWAIT P0, [R0+URZ+0xd0], R5 ;  /* 0x0000d005000075a7 */ /* 0x0022a400080011ff */
[----:B--2---:R-:W-:Y:S05]  /*7350*/  @!P0 NANOSLEEP.SYNCS 0x989680 ;  /* 0x009896800000895d */ /* 0x004fea0003900000 */
[----:B------:R-:W2:Y:S02]  /*7360*/  @!P0 SYNCS.PHASECHK.TRANS64 P0, [R0+URZ+0xd0], R5 ;  /* 0x0000d005000085a7 */ /* 0x000ea400080010ff */
[----:B--2---:R-:W-:Y:S05]  /*7370*/  @!P0 BRA `(.L_x_41) ;  /* 0xfffffffc00f08947 */ /* 0x004fea000383ffff */
[----:B------:R-:W-:Y:S05]  /*7380*/  BRA `(.L_x_115) ;  /* 0xffffffb000947947 */ /* 0x000fea000383ffff */
.L_x_42:
[----:B------:R-:W-:-:S07]  /*7390*/  MOV R0, UR5 ;  /* 0x0000000500007c02 */ /* 0x000fce0008000f00 */
.L_x_116:
[----:B-1----:R1:W2:Y:S02]  /*73a0*/  SYNCS.PHASECHK.TRANS64.TRYWAIT P0, [R0+URZ+0x80], R5 ;  /* 0x00008005000075a7 */ /* 0x0022a400080011ff */
[----:B--2---:R-:W-:Y:S05]  /*73b0*/  @!P0 NANOSLEEP.SYNCS 0x989680 ;  /* 0x009896800000895d */ /* 0x004fea0003900000 */
[----:B------:R-:W2:Y:S02]  /*73c0*/  @!P0 SYNCS.PHASECHK.TRANS64 P0, [R0+URZ+0x80], R5 ;  /* 0x00008005000085a7 */ /* 0x000ea400080010ff */
[----:B--2---:R-:W-:Y:S05]  /*73d0*/  @!P0 BRA `(.L_x_116) ;  /* 0xfffffffc00f08947 */ /* 0x004fea000383ffff */
[----:B------:R-:W-:Y:S05]  /*73e0*/  BRA `(.L_x_117) ;  /* 0xffffffb000a47947 */ /* 0x000fea000383ffff */
.L_x_43:
[----:B-1----:R1:W2:Y:S02]  /*73f0*/  SYNCS.PHASECHK.TRANS64.TRYWAIT P1, [R0+URZ+0x70], R5 ;  /* 0x00007005000075a7 */ /* 0x0022a400080211ff */
[----:B--2---:R-:W-:Y:S05]  /*7400*/  @!P1 NANOSLEEP.SYNCS 0x989680 ;  /* 0x009896800000995d */ /* 0x004fea0003900000 */
[----:B------:R-:W2:Y:S02]  /*7410*/  @!P1 SYNCS.PHASECHK.TRANS64 P1, [R0+URZ+0x70], R5 ;  /* 0x00007005000095a7 */ /* 0x000ea400080210ff */
[----:B--2---:R-:W-:Y:S05]  /*7420*/  @!P1 BRA `(.L_x_43) ;  /* 0xfffffffc00f09947 */ /* 0x004fea000383ffff */
[----:B------:R-:W-:Y:S05]  /*7430*/  BRA `(.L_x_118) ;  /* 0xffffffb000d47947 */ /* 0x000fea000383ffff */
.L_x_46:
[----:B------:R-:W-:-:S07]  /*7440*/  MOV R0, UR5 ;  /* 0x0000000500007c02 */ /* 0x000fce0008000f00 */
.L_x_119:
[----:B-1----:R1:W2:Y:S02]  /*7450*/  SYNCS.PHASECHK.TRANS64.TRYWAIT P0, [R0+URZ+0x80], R3 ;  /* 0x00008003000075a7 */ /* 0x0022a400080011ff */
[----:B--2---:R-:W-:Y:S05]  /*7460*/  @!P0 NANOSLEEP.SYNCS 0x989680 ;  /* 0x009896800000895d */ /* 0x004fea0003900000 */
[----:B------:R-:W2:Y:S02]  /*7470*/  @!P0 SYNCS.PHASECHK.TRANS64 P0, [R0+URZ+0x80], R3 ;  /* 0x00008003000085a7 */ /* 0x000ea400080010ff */
[----:B--2---:R-:W-:Y:S05]  /*7480*/  @!P0 BRA `(.L_x_119) ;  /* 0xfffffffc00f08947 */ /* 0x004fea000383ffff */
[----:B------:R-:W-:Y:S05]  /*7490*/  BRA `(.L_x_45) ;  /* 0xffffffb400287947 */ /* 0x000fea000383ffff */
.L_x_53:
[----:B-1----:R1:W2:Y:S02]  /*74a0*/  SYNCS.PHASECHK.TRANS64.TRYWAIT P1, [R0+URZ+0x70], R5 ;  /* 0x00007005000075a7 */ /* 0x0022a400080211ff */
[----:B--2---:R-:W-:Y:S05]  /*74b0*/  @!P1 NANOSLEEP.SYNCS 0x989680 ;  /* 0x009896800000995d */ /* 0x004fea0003900000 */
[----:B------:R-:W2:Y:S02]  /*74c0*/  @!P1 SYNCS.PHASECHK.TRANS64 P1, [R0+URZ+0x70], R5 ;  /* 0x00007005000095a7 */ /* 0x000ea400080210ff */
[----:B--2---:R-:W-:Y:S05]  /*74d0*/  @!P1 BRA `(.L_x_53) ;  /* 0xfffffffc00f09947 */ /* 0x004fea000383ffff */
[----:B------:R-:W-:Y:S05]  /*74e0*/  BRA `(.L_x_120) ;  /* 0xffffffb800887947 */ /* 0x000fea000383ffff */
.L_x_54:
[----:B------:R-:W-:-:S07]  /*74f0*/  MOV R3, UR8 ;  /* 0x0000000800037c02 */ /* 0x000fce0008000f00 */
.L_x_121:
[----:B-1----:R1:W2:Y:S02]  /*7500*/  SYNCS.PHASECHK.TRANS64.TRYWAIT P0, [R3+URZ+0xb0], R0 ;  /* 0x0000b000030075a7 */ /* 0x0022a400080011ff */
[----:B--2---:R-:W-:Y:S05]  /*7510*/  @!P0 NANOSLEEP.SYNCS 0x989680 ;  /* 0x009896800000895d */ /* 0x004fea0003900000 */
[----:B------:R-:W2:Y:S02]  /*7520*/  @!P0 SYNCS.PHASECHK.TRANS64 P0, [R3+URZ+0xb0], R0 ;  /* 0x0000b000030085a7 */ /* 0x000ea400080010ff */
[----:B--2---:R-:W-:Y:S05]  /*7530*/  @!P0 BRA `(.L_x_121) ;  /* 0xfffffffc00f08947 */ /* 0x004fea000383ffff */
[----:B------:R-:W-:Y:S05]  /*7540*/  BRA `(.L_x_122) ;  /* 0xffffffb800d87947 */ /* 0x000fea000383ffff */
.L_x_57:
[----:B------:R-:W-:Y:S07]  /*7550*/  MOV R0, UR7 ;  /* 0x0000000700007c02 */ /* 0x000fee0008000f00 */
.L_x_123:
[----:B-1----:R1:W2:Y:S02]  /*7560*/  SYNCS.PHASECHK.TRANS64.TRYWAIT P0, [R0+URZ], R3 ;  /* 0x00000003000075a7 */ /* 0x0022a400080011ff */
[----:B--2---:R-:W-:Y:S05]  /*7570*/  @!P0 NANOSLEEP.SYNCS 0x989680 ;  /* 0x009896800000895d */ /* 0x004fea0003900000 */
[----:B------:R-:W2:Y:S02]  /*7580*/  @!P0 SYNCS.PHASECHK.TRANS64 P0, [R0+URZ], R3 ;  /* 0x00000003000085a7 */ /* 0x000ea400080010ff */
[----:B--2---:R-:W-:Y:S05]  /*7590*/  @!P0 BRA `(.L_x_123) ;  /* 0xfffffffc00f08947 */ /* 0x004fea000383ffff */
[----:B------:R-:W-:Y:S05]  /*75a0*/  BRA `(.L_x_56) ;  /* 0xffffffb800f47947 */ /* 0x000fea000383ffff */
.L_x_60:
[----:B------:R-:W-:-:S07]  /*75b0*/  MOV R0, UR5 ;  /* 0x0000000500007c02 */ /* 0x000fce0008000f00 */
.L_x_124:
[----:B--2---:R2:W3:Y:S02]  /*75c0*/  SYNCS.PHASECHK.TRANS64.TRYWAIT P0, [R0+URZ], R3 ;  /* 0x00000003000075a7 */ /* 0x0044e400080011ff */
[----:B---3--:R-:W-:Y:S05]  /*75d0*/  @!P0 NANOSLEEP.SYNCS 0x989680 ;  /* 0x009896800000895d */ /* 0x008fea0003900000 */
[----:B------:R-:W3:Y:S02]  /*75e0*/  @!P0 SYNCS.PHASECHK.TRANS64 P0, [R0+URZ], R3 ;  /* 0x00000003000085a7 */ /* 0x000ee400080010ff */
[----:B---3--:R-:W-:Y:S05]  /*75f0*/  @!P0 BRA `(.L_x_124) ;  /* 0xfffffffc00f08947 */ /* 0x008fea000383ffff */
[----:B------:R-:W-:Y:S05]  /*7600*/  BRA `(.L_x_125) ;  /* 0xffffffbc00a87947 */ /* 0x000fea000383ffff */
.L_x_61:
[----:B------:R-:W-:-:S07]  /*7610*/  MOV R0, UR5 ;  /* 0x0000000500007c02 */ /* 0x000fce0008000f00 */
.L_x_126:
[----:B-1----:R1:W2:Y:S02]  /*7620*/  SYNCS.PHASECHK.TRANS64.TRYWAIT P0, [R0+URZ], R3 ;  /* 0x00000003000075a7 */ /* 0x0022a400080011ff */
[----:B--2---:R-:W-:Y:S05]  /*7630*/  @!P0 NANOSLEEP.SYNCS 0x989680 ;  /* 0x009896800000895d */ /* 0x004fea0003900000 */
[----:B------:R-:W2:Y:S02]  /*7640*/  @!P0 SYNCS.PHASECHK.TRANS64 P0, [R0+URZ], R3 ;  /* 0x00000003000085a7 */ /* 0x000ea400080010ff */
[----:B--2---:R-:W-:Y:S05]  /*7650*/  @!P0 BRA `(.L_x_126) ;  /* 0xfffffffc00f08947 */ /* 0x004fea000383ffff */
[----:B------:R-:W-:Y:S05]  /*7660*/  BRA `(.L_x_127) ;  /* 0xffffffbc00b47947 */ /* 0x000fea000383ffff */
.L_x_62:
[----:B------:R-:W-:-:S07]  /*7670*/  MOV R0, UR5 ;  /* 0x0000000500007c02 */ /* 0x000fce0008000f00 */
.L_x_128:
[----:B-1----:R1:W2:Y:S02]  /*7680*/  SYNCS.PHASECHK.TRANS64.TRYWAIT P0, [R0+URZ], R3 ;  /* 0x00000003000075a7 */ /* 0x0022a400080011ff */
[----:B--2---:R-:W-:Y:S05]  /*7690*/  @!P0 NANOSLEEP.SYNCS 0x989680 ;  /* 0x009896800000895d */ /* 0x004fea0003900000 */
[----:B------:R-:W2:Y:S02]  /*76a0*/  @!P0 SYNCS.PHASECHK.TRANS64 P0, [R0+URZ], R3 ;  /* 0x00000003000085a7 */ /* 0x000ea400080010ff */
[----:B--2---:R-:W-:Y:S05]  /*76b0*/  @!P0 BRA `(.L_x_128) ;  /* 0xfffffffc00f08947 */ /* 0x004fea000383ffff */
[----:B------:R-:W-:Y:S05]  /*76c0*/  BRA `(.L_x_129) ;  /* 0xffffffbc00c07947 */ /* 0x000fea000383ffff */
.L_x_63:
[----:B------:R-:W-:-:S07]  /*76d0*/  MOV R0, UR7 ;  /* 0x0000000700007c02 */ /* 0x000fce0008000f00 */
.L_x_130:
[----:B-1----:R1:W2:Y:S02]  /*76e0*/  SYNCS.PHASECHK.TRANS64.TRYWAIT P0, [R0+URZ], R3 ;  /* 0x00000003000075a7 */ /* 0x0022a400080011ff */
[----:B--2---:R-:W-:Y:S05]  /*76f0*/  @!P0 NANOSLEEP.SYNCS 0x989680 ;  /* 0x009896800000895d */ /* 0x004fea0003900000 */
[----:B------:R-:W2:Y:S02]  /*7700*/  @!P0 SYNCS.PHASECHK.TRANS64 P0, [R0+URZ], R3 ;  /* 0x00000003000085a7 */ /* 0x000ea400080010ff */
[----:B--2---:R-:W-:Y:S05]  /*7710*/  @!P0 BRA `(.L_x_130) ;  /* 0xfffffffc00f08947 */ /* 0x004fea000383ffff */
[----:B------:R-:W-:Y:S05]  /*7720*/  BRA `(.L_x_131) ;  /* 0xffffffbc00cc7947 */ /* 0x000fea000383ffff */
.L_x_68:
[----:B--2---:R2:W3:Y:S02]  /*7730*/  SYNCS.PHASECHK.TRANS64.TRYWAIT P0, [R0+URZ+0x70], R3 ;  /* 0x00007003000075a7 */ /* 0x0044e400080011ff */
[----:B---3--:R-:W-:Y:S05]  /*7740*/  @!P0 NANOSLEEP.SYNCS 0x989680 ;  /* 0x009896800000895d */ /* 0x008fea0003900000 */
[----:B------:R-:W3:Y:S02]  /*7750*/  @!P0 SYNCS.PHASECHK.TRANS64 P0, [R0+URZ+0x70], R3 ;  /* 0x00007003000085a7 */ /* 0x000ee400080010ff */
[----:B---3--:R-:W-:Y:S05]  /*7760*/  @!P0 BRA `(.L_x_68) ;  /* 0xfffffffc00f08947 */ /* 0x008fea000383ffff */
[----:B------:R-:W-:Y:S05]  /*7770*/  BRA `(.L_x_132) ;  /* 0xffffffc000d07947 */ /* 0x000fea000383ffff */
.L_x_71:
[----:B------:R-:W-:Y:S07]  /*7780*/  MOV R0, UR7 ;  /* 0x0000000700007c02 */ /* 0x000fee0008000f00 */
.L_x_133:
[----:B--2---:R2:W3:Y:S02]  /*7790*/  SYNCS.PHASECHK.TRANS64.TRYWAIT P0, [R0+URZ+0x68], R3 ;  /* 0x00006803000075a7 */ /* 0x0044e400080011ff */
[----:B---3--:R-:W-:Y:S05]  /*77a0*/  @!P0 NANOSLEEP.SYNCS 0x989680 ;  /* 0x009896800000895d */ /* 0x008fea0003900000 */
[----:B------:R-:W3:Y:S02]  /*77b0*/  @!P0 SYNCS.PHASECHK.TRANS64 P0, [R0+URZ+0x68], R3 ;  /* 0x00006803000085a7 */ /* 0x000ee400080010ff */
[----:B---3--:R-:W-:Y:S05]  /*77c0*/  @!P0 BRA `(.L_x_133) ;  /* 0xfffffffc00f08947 */ /* 0x008fea000383ffff */
[----:B------:R-:W-:Y:S05]  /*77d0*/  BRA `(.L_x_70) ;  /* 0xffffffc400b07947 */ /* 0x000fea000383ffff */
.L_x_74:
[----:B--2---:R-:W-:Y:S07]  /*77e0*/  MOV R3, UR7 ;  /* 0x0000000700037c02 */ /* 0x004fee0008000f00 */
.L_x_134:
[----:B-1----:R1:W2:Y:S02]  /*77f0*/  SYNCS.PHASECHK.TRANS64.TRYWAIT P0, [R3+URZ+0x50], R12 ;  /* 0x0000500c030075a7 */ /* 0x0022a400080011ff */
[----:B--2---:R-:W-:Y:S05]  /*7800*/  @!P0 NANOSLEEP.SYNCS 0x989680 ;  /* 0x009896800000895d */ /* 0x004fea0003900000 */
[----:B------:R-:W2:Y:S02]  /*7810*/  @!P0 SYNCS.PHASECHK.TRANS64 P0, [R3+URZ+0x50], R12 ;  /* 0x0000500c030085a7 */ /* 0x000ea400080010ff */
[----:B--2---:R-:W-:Y:S05]  /*7820*/  @!P0 BRA `(.L_x_134) ;  /* 0xfffffffc00f08947 */ /* 0x004fea000383ffff */
[----:B------:R-:W-:Y:S05]  /*7830*/  BRA `(.L_x_135) ;  /* 0xffffffc800287947 */ /* 0x000fea000383ffff */
.L_x_75:
[----:B------:R-:W-:Y:S07]  /*7840*/  MOV R3, UR7 ;  /* 0x0000000700037c02 */ /* 0x000fee0008000f00 */
.L_x_136:
[----:B-1----:R1:W2:Y:S02]  /*7850*/  SYNCS.PHASECHK.TRANS64.TRYWAIT P0, [R3+URZ+0x58], R12 ;  /* 0x0000580c030075a7 */ /* 0x0022a400080011ff */
[----:B--2---:R-:W-:Y:S05]  /*7860*/  @!P0 NANOSLEEP.SYNCS 0x989680 ;  /* 0x009896800000895d */ /* 0x004fea0003900000 */
[----:B------:R-:W2:Y:S02]  /*7870*/  @!P0 SYNCS.PHASECHK.TRANS64 P0, [R3+URZ+0x58], R12 ;  /* 0x0000580c030085a7 */ /* 0x000ea400080010ff */
[----:B--2---:R-:W-:Y:S05]  /*7880*/  @!P0 BRA `(.L_x_136) ;  /* 0xfffffffc00f08947 */ /* 0x004fea000383ffff */
[----:B------:R-:W-:Y:S05]  /*7890*/  BRA `(.L_x_137) ;  /* 0xffffffc800a87947 */ /* 0x000fea000383ffff */
.L_x_77:
[----:B------:R-:W-:-:S07]  /*78a0*/  MOV R0, UR7 ;  /* 0x0000000700007c02 */ /* 0x000fce0008000f00 */
.L_x_138:
[----:B-1----:R1:W3:Y:S02]  /*78b0*/  SYNCS.PHASECHK.TRANS64.TRYWAIT P0, [R0+URZ+0x50], R3 ;  /* 0x00005003000075a7 */ /* 0x0022e400080011ff */
[----:B---3--:R-:W-:Y:S05]  /*78c0*/  @!P0 NANOSLEEP.SYNCS 0x989680 ;  /* 0x009896800000895d */ /* 0x008fea0003900000 */
[----:B------:R-:W3:Y:S02]  /*78d0*/  @!P0 SYNCS.PHASECHK.TRANS64 P0, [R0+URZ+0x50], R3 ;  /* 0x00005003000085a7 */ /* 0x000ee400080010ff */
[----:B---3--:R-:W-:Y:S05]  /*78e0*/  @!P0 BRA `(.L_x_138) ;  /* 0xfffffffc00f08947 */ /* 0x008fea000383ffff */
[----:B------:R-:W-:Y:S05]  /*78f0*/  BRA `(.L_x_139) ;  /* 0xffffffcc00187947 */ /* 0x000fea000383ffff */
.L_x_79:
[----:B--2---:R2:W4:Y:S02]  /*7900*/  SYNCS.PHASECHK.TRANS64.TRYWAIT P0, [R0+URZ+0x70], R3 ;  /* 0x00007003000075a7 */ /* 0x00452400080011ff */
[----:B----4-:R-:W-:Y:S05]  /*7910*/  @!P0 NANOSLEEP.SYNCS 0x989680 ;  /* 0x009896800000895d */ /* 0x010fea0003900000 */
[----:B------:R-:W4:Y:S02]  /*7920*/  @!P0 SYNCS.PHASECHK.TRANS64 P0, [R0+URZ+0x70], R3 ;  /* 0x00007003000085a7 */ /* 0x000f2400080010ff */
[----:B----4-:R-:W-:Y:S05]  /*7930*/  @!P0 BRA `(.L_x_79) ;  /* 0xfffffffc00f08947 */ /* 0x010fea000383ffff */
[----:B------:R-:W-:Y:S05]  /*7940*/  BRA `(.L_x_140) ;  /* 0xffffffcc00e47947 */ /* 0x000fea000383ffff */
.L_x_90:
[----:B-1----:R1:W3:Y:S02]  /*7950*/  SYNCS.PHASECHK.TRANS64.TRYWAIT P1, [R0+URZ+0x40], R3 ;  /* 0x00004003000075a7 */ /* 0x0022e400080211ff */
[----:B---3--:R-:W-:Y:S05]  /*7960*/  @!P1 NANOSLEEP.SYNCS 0x989680 ;  /* 0x009896800000995d */ /* 0x008fea0003900000 */
[----:B------:R-:W3:Y:S02]  /*7970*/  @!P1 SYNCS.PHASECHK.TRANS64 P1, [R0+URZ+0x40], R3 ;  /* 0x00004003000095a7 */ /* 0x000ee400080210ff */
[----:B---3--:R-:W-:Y:S05]  /*7980*/  @!P1 BRA `(.L_x_90) ;  /* 0xfffffffc00f09947 */ /* 0x008fea000383ffff */
[----:B------:R-:W-:Y:S05]  /*7990*/  BRA `(.L_x_89) ;  /* 0xffffffd800fc7947 */ /* 0x000fea000383ffff */
.L_x_92:
[----:B-1----:R1:W4:Y:S02]  /*79a0*/  SYNCS.PHASECHK.TRANS64.TRYWAIT P0, [R113+URZ+0x90], R2 ;  /* 0x00009002710075a7 */ /* 0x00232400080011ff */
[----:B----4-:R-:W-:Y:S05]  /*79b0*/  @!P0 NANOSLEEP.SYNCS 0x989680 ;  /* 0x009896800000895d */ /* 0x010fea0003900000 */
[----:B------:R-:W4:Y:S02]  /*79c0*/  @!P0 SYNCS.PHASECHK.TRANS64 P0, [R113+URZ+0x90], R2 ;  /* 0x00009002710085a7 */ /* 0x000f2400080010ff */
[----:B----4-:R-:W-:Y:S05]  /*79d0*/  @!P0 BRA `(.L_x_92) ;  /* 0xfffffffc00f08947 */ /* 0x010fea000383ffff */
[----:B------:R-:W-:Y:S05]  /*79e0*/  BRA `(.L_x_91) ;  /* 0xffffffdc00507947 */ /* 0x000fea000383ffff */
.L_x_100:
[----:B--2---:R2:W3:Y:S02]  /*79f0*/  SYNCS.PHASECHK.TRANS64.TRYWAIT P0, [R32+URZ+0x40], R3 ;  /* 0x00004003200075a7 */ /* 0x0044e400080011ff */
[----:B---3--:R-:W-:Y:S05]  /*7a00*/  @!P0 NANOSLEEP.SYNCS 0x989680 ;  /* 0x009896800000895d */ /* 0x008fea0003900000 */
[----:B------:R-:W3:Y:S02]  /*7a10*/  @!P0 SYNCS.PHASECHK.TRANS64 P0, [R32+URZ+0x40], R3 ;  /* 0x00004003200085a7 */ /* 0x000ee400080010ff */
[----:B---3--:R-:W-:Y:S05]  /*7a20*/  @!P0 BRA `(.L_x_100) ;  /* 0xfffffffc00f08947 */ /* 0x008fea000383ffff */
[----:B------:R-:W-:Y:S05]  /*7a30*/  BRA `(.L_x_99) ;  /* 0xffffffe800407947 */ /* 0x000fea000383ffff */
        .weak           $__internal_0_$__cuda_sm10x_tcgen05_guardrail_trap_col_being_dealloced_not_returned_by_alloc
        .type           $__internal_0_$__cuda_sm10x_tcgen05_guardrail_trap_col_being_dealloced_not_returned_by_alloc,@function
        .size           $__internal_0_$__cuda_sm10x_tcgen05_guardrail_trap_col_being_dealloced_not_returned_by_alloc,($__internal_1_$__cuda_sm10x_tcgen05_guardrail_trap_phase_invalid_during_alloc - $__internal_0_$__cuda_sm10x_tcgen05_guardrail_trap_col_being_dealloced_not_returned_by_alloc)
$__internal_0_$__cuda_sm10x_tcgen05_guardrail_trap_col_being_dealloced_not_returned_by_alloc:
[----:B------:R-:W-:Y:S05]  /*7a40*/  BPT.TRAP 0x1 ;  /* 0x000000040000795c */ /* 0x000fea0000300000 */
[----:B------:R-:W-:-:S04]  /*7a50*/  HFMA2 R3, -RZ, RZ, 0, 0 ;  /* 0x00000000ff037431 */ /* 0x000fc800000001ff */
[----:B------:R-:W-:Y:S05]  /*7a60*/  RET.REL.NODEC R2 `(_ZN7cutlass13device_kernelINS_4gemm6kernel13GemmUniversalIN4cute5tupleIJiiiiEEENS1_10collective13CollectiveMmaINS1_35MainloopSm100TmaUmmaWarpSpecializedILi4ELi2ELi4ENS5_IJNS4_1CILi1EEESB_SB_EEEEENS5_IJNSA_ILi64EEENSA_ILi128EEESE_EEENS_12float_e5m2_tENS5_IJlSB_lEEESH_SI_NS4_8TiledMMAINS4_8MMA_AtomIJNS4_10MMA_TraitsINS4_19SM100_MMA_F8F6F4_SSEJSH_SH_fSE_SF_NS4_17integral_constantINS4_4UMMA5MajorELSP_0EEESQ_NSN_INSO_7ScaleInELSR_0EEESS_EEEEEENS4_6LayoutISC_NS5_IJNSA_ILi0EEESW_SW_EEEEENS5_IJNS4_10UnderscoreESZ_SZ_EEEEENS4_13SM90_TMA_LOADENS4_14ComposedLayoutINS4_7SwizzleILi2ELi4ELi3EEENS4_18smem_ptr_flag_bitsILi8EEENSV_INS5_IJNSA_ILi8EEESE_EEENS5_IJSE_SB_EEEEEEEvNS4_8identityES12_S1C_vS1D_EENS_8epilogue10collective18CollectiveEpilogueINS1F_23Sm100TmaWarpSpecializedILi2ELi2ELi32ELb0ELb0EEEJSG_NS5_IJNSV_ISE_SB_EES1K_EEESH_SI_SH_SI_NS1F_6fusion15FusionCallbacksIS1J_NS1M_17LinearCombinationISH_fSH_fLNS_15FloatRoundStyleE2EEESG_S1L_JEEENS4_5SM1004TMEM4LOAD26SM100_TMEM_LOAD_16dp32b32xES12_S1C_NS4_39AutoVectorizingCopyWithAssumedAlignmentILi128EEENS4_14SM90_TMA_STOREES1C_S1X_S1X_EEEvvEEEEvNT_6ParamsE) ;  /* 0xffffff8402647950 */ /* 0x000fea0003c3ffff */
        .weak           $__internal_1_$__cuda_sm10x_tcgen05_guardrail_trap_phase_invalid_during_alloc
        .type           $__internal_1_$__cuda_sm10x_tcgen05_guardrail_trap_phase_invalid_during_alloc,@function
        .size           $__internal_1_$__cuda_sm10x_tcgen05_guardrail_trap_phase_invalid_during_alloc,($__internal_2_$__cuda_sm10x_tcgen05_guardrail_trap_unallocated_columns_being_dealloced - $__internal_1_$__cuda_sm10x_tcgen05_guardrail_trap_phase_invalid_during_alloc)
$__internal_1_$__cuda_sm10x_tcgen05_guardrail_trap_phase_invalid_during_alloc:
[----:B------:R-:W-:Y:S05]  /*7a70*/  BPT.TRAP 0x1 ;  /* 0x000000040000795c */ /* 0x000fea0000300000 */
[----:B------:R-:W-:-:S04]  /*7a80*/  MOV R3, 0x0 ;  /* 0x0000000000037802 */ /* 0x000fc80000000f00 */
[----:B------:R-:W-:Y:S05]  /*7a90*/  RET.REL.NODEC R2 `(_ZN7cutlass13device_kernelINS_4gemm6kernel13GemmUniversalIN4cute5tupleIJiiiiEEENS1_10collective13CollectiveMmaINS1_35MainloopSm100TmaUmmaWarpSpecializedILi4ELi2ELi4ENS5_IJNS4_1CILi1EEESB_SB_EEEEENS5_IJNSA_ILi64EEENSA_ILi128EEESE_EEENS_12float_e5m2_tENS5_IJlSB_lEEESH_SI_NS4_8TiledMMAINS4_8MMA_AtomIJNS4_10MMA_TraitsINS4_19SM100_MMA_F8F6F4_SSEJSH_SH_fSE_SF_NS4_17integral_constantINS4_4UMMA5MajorELSP_0EEESQ_NSN_INSO_7ScaleInELSR_0EEESS_EEEEEENS4_6LayoutISC_NS5_IJNSA_ILi0EEESW_SW_EEEEENS5_IJNS4_10UnderscoreESZ_SZ_EEEEENS4_13SM90_TMA_LOADENS4_14ComposedLayoutINS4_7SwizzleILi2ELi4ELi3EEENS4_18smem_ptr_flag_bitsILi8EEENSV_INS5_IJNSA_ILi8EEESE_EEENS5_IJSE_SB_EEEEEEEvNS4_8identityES12_S1C_vS1D_EENS_8epilogue10collective18CollectiveEpilogueINS1F_23Sm100TmaWarpSpecializedILi2ELi2ELi32ELb0ELb0EEEJSG_NS5_IJNSV_ISE_SB_EES1K_EEESH_SI_SH_SI_NS1F_6fusion15FusionCallbacksIS1J_NS1M_17LinearCombinationISH_fSH_fLNS_15FloatRoundStyleE2EEESG_S1L_JEEENS4_5SM1004TMEM4LOAD26SM100_TMEM_LOAD_16dp32b32xES12_S1C_NS4_39AutoVectorizingCopyWithAssumedAlignmentILi128EEENS4_14SM90_TMA_STOREES1C_S1X_S1X_EEEvvEEEEvNT_6ParamsE) ;  /* 0xffffff8402587950 */ /* 0x000fea0003c3ffff */
        .weak           $__internal_2_$__cuda_sm10x_tcgen05_guardrail_trap_unallocated_columns_being_dealloced
        .type           $__internal_2_$__cuda_sm10x_tcgen05_guardrail_trap_unallocated_columns_being_dealloced,@function
        .size           $__internal_2_$__cuda_sm10x_tcgen05_guardrail_trap_unallocated_columns_being_dealloced,(.L_x_142 - $__internal_2_$__cuda_sm10x_tcgen05_guardrail_trap_unallocated_columns_being_dealloced)
$__internal_2_$__cuda_sm10x_tcgen05_guardrail_trap_unallocated_columns_being_dealloced:
[----:B------:R-:W-:Y:S05]  /*7aa0*/  BPT.TRAP 0x1 ;  /* 0x000000040000795c */ /* 0x000fea0000300000 */
[----:B------:R-:W-:-:S04]  /*7ab0*/  HFMA2 R3, -RZ, RZ, 0, 0 ;  /* 0x00000000ff037431 */ /* 0x000fc800000001ff */
[----:B------:R-:W-:Y:S05]  /*7ac0*/  RET.REL.NODEC R2 `(_ZN7cutlass13device_kernelINS_4gemm6kernel13GemmUniversalIN4cute5tupleIJiiiiEEENS1_10collective13CollectiveMmaINS1_35MainloopSm100TmaUmmaWarpSpecializedILi4ELi2ELi4ENS5_IJNS4_1CILi1EEESB_SB_EEEEENS5_IJNSA_ILi64EEENSA_ILi128EEESE_EEENS_12float_e5m2_tENS5_IJlSB_lEEESH_SI_NS4_8TiledMMAINS4_8MMA_AtomIJNS4_10MMA_TraitsINS4_19SM100_MMA_F8F6F4_SSEJSH_SH_fSE_SF_NS4_17integral_constantINS4_4UMMA5MajorELSP_0EEESQ_NSN_INSO_7ScaleInELSR_0EEESS_EEEEEENS4_6LayoutISC_NS5_IJNSA_ILi0EEESW_SW_EEEEENS5_IJNS4_10UnderscoreESZ_SZ_EEEEENS4_13SM90_TMA_LOADENS4_14ComposedLayoutINS4_7SwizzleILi2ELi4ELi3EEENS4_18smem_ptr_flag_bitsILi8EEENSV_INS5_IJNSA_ILi8EEESE_EEENS5_IJSE_SB_EEEEEEEvNS4_8identityES12_S1C_vS1D_EENS_8epilogue10collective18CollectiveEpilogueINS1F_23Sm100TmaWarpSpecializedILi2ELi2ELi32ELb0ELb0EEEJSG_NS5_IJNSV_ISE_SB_EES1K_EEESH_SI_SH_SI_NS1F_6fusion15FusionCallbacksIS1J_NS1M_17LinearCombinationISH_fSH_fLNS_15FloatRoundStyleE2EEESG_S1L_JEEENS4_5SM1004TMEM4LOAD26SM100_TMEM_LOAD_16dp32b32xES12_S1C_NS4_39AutoVectorizingCopyWithAssumedAlignmentILi128EEENS4_14SM90_TMA_STOREES1C_S1X_S1X_EEEvvEEEEvNT_6ParamsE) ;  /* 0xffffff84024c7950 */ /* 0x000fea0003c3ffff */
.L_x_141:
[----:B------:R-:W-:-:S00]  /*7ad0*/  BRA `(.L_x_141) ;  /* 0xfffffffc00fc7947 */ /* 0x000fc0000383ffff */
[----:B------:R-:W-:-:S00]  /*7ae0*/  NOP ;  /* 0x0000000000007918 */ /* 0x000fc00000000000 */
        /* <DEDUP_REMOVED lines=9> */
.L_x_142:


//--------------------- .nv.global.init           --------------------------
	.section	.nv.global.init,"aw",@progbits
.nv.global.init:
	.type		$str$27,@object
	.size		$str$27,($str$28 - $str$27)
$str$27:
        /*0000*/ 	.byte	0x28, 0x61, 0x64, 0x64, 0x72, 0x65, 0x73, 0x73, 0x20, 0x26, 0x20, 0x6d, 0x61, 0x73, 0x6b, 0x29
        /*0010*/ 	.byte	0x20, 0x3d, 0x3d, 0x20, 0x30, 0x00
	.type		$str$28,@object
	.size		$str$28,($str$26 - $str$28)
$str$28:
        /*0016*/ 	.byte	0x2f, 0x74, 0x6d, 0x70, 0x2f, 0x63, 0x75, 0x74, 0x6c, 0x61, 0x73, 0x73, 0x5f, 0x73, 0x77, 0x65
        /*0026*/ 	.byte	0x65, 0x70, 0x5f, 0x73, 0x72, 0x63, 0x2f, 0x69, 0x6e, 0x63, 0x6c, 0x75, 0x64, 0x65, 0x2f, 0x63
        /*0036*/ 	.byte	0x75, 0x74, 0x65, 0x2f, 0x70, 0x6f, 0x69, 0x6e, 0x74, 0x65, 0x72, 0x5f, 0x66, 0x6c, 0x61, 0x67
        /*0046*/ 	.byte	0x67, 0x65, 0x64, 0x2e, 0x68, 0x70, 0x70, 0x00
	.type		$str$26,@object
	.size		$str$26,($str$25 - $str$26)
$str$26:
        /*004e*/ 	.byte	0x2f, 0x74, 0x6d, 0x70, 0x2f, 0x63, 0x75, 0x74, 0x6c, 0x61, 0x73, 0x73, 0x5f, 0x73, 0x77, 0x65
        /*005e*/ 	.byte	0x65, 0x70, 0x5f, 0x73, 0x72, 0x63, 0x2f, 0x69, 0x6e, 0x63, 0x6c, 0x75, 0x64, 0x65, 0x2f, 0x63
        /*006e*/ 	.byte	0x75, 0x74, 0x65, 0x2f, 0x61, 0x74, 0x6f, 0x6d, 0x2f, 0x63, 0x6f, 0x70, 0x79, 0x5f, 0x74, 0x72
        /*007e*/ 	.byte	0x61, 0x69, 0x74, 0x73, 0x5f, 0x73, 0x6d, 0x31, 0x30, 0x30, 0x2e, 0x68, 0x70, 0x70, 0x00
	.type		$str$25,@object
	.size		$str$25,(__unnamed_1 - $str$25)
$str$25:
        /*008d*/ 	.byte	0x28, 0x28, 0x75, 0x69, 0x6e, 0x74, 0x33, 0x32, 0x5f, 0x74, 0x28, 0x74, 0x68, 0x72, 0x65, 0x61
        /*009d*/ 	.byte	0x64, 0x49, 0x64, 0x78, 0x2e, 0x78, 0x29, 0x20, 0x2f, 0x20, 0x33, 0x32, 0x29, 0x20, 0x25, 0x20
        /*00ad*/ 	.byte	0x34, 0x29, 0x20, 0x3d, 0x3d, 0x20, 0x28, 0x28, 0x28, 0x74, 0x6d, 0x65, 0x6d, 0x5f, 0x61, 0x64
        /*00bd*/ 	.byte	0x64, 0x72, 0x20, 0x3e, 0x3e, 0x20, 0x31, 0x36, 0x29, 0x20, 0x2f, 0x20, 0x33, 0x32, 0x29, 0x20
        /*00cd*/ 	.byte	0x25, 0x20, 0x34, 0x29, 0x00
	.type		__unnamed_1,@object
	.size		__unnamed_1,(__unnamed_2 - __unnamed_1)
__unnamed_1:
        /*00d2*/ 	.byte	0x61, 0x75, 0x74, 0x6f, 0x20, 0x63, 0x75, 0x74, 0x65, 0x3a, 0x3a, 0x61, 0x73, 0x5f, 0x70, 0x6f
        /* <DEDUP_REMOVED lines=24> */
        /*0262*/ 	.byte	0x3c, 0x34, 0x30, 0x39, 0x36, 0x3e, 0x3e, 0x3e, 0x3e, 0x5d, 0x00
	.type		__unnamed_2,@object
	.size		__unnamed_2,(.L_2 - __unnamed_2)
__unnamed_2:
        /* <DEDUP_REMOVED lines=40> */
        /*04ed*/ 	.byte	0x74, 0x65, 0x3a, 0x3a, 0x43, 0x3c, 0x30, 0x3e, 0x3e, 0x3e, 0x3e, 0x5d, 0x00
.L_2:


//--------------------- .nv.shared._ZN7cutlass13device_kernelINS_4gemm6kernel13GemmUniversalIN4cute5tupleIJiiiiEEENS1_10collective13CollectiveMmaINS1_35MainloopSm100TmaUmmaWarpSpecializedILi4ELi2ELi4ENS5_IJNS4_1CILi1EEESB_SB_EEEEENS5_IJNSA_ILi64EEENSA_ILi128EEESE_EEENS_12float_e5m2_tENS5_IJlSB_lEEESH_SI_NS4_8TiledMMAINS4_8MMA_AtomIJNS4_10MMA_TraitsINS4_19SM100_MMA_F8F6F4_SSEJSH_SH_fSE_SF_NS4_17integral_constantINS4_4UMMA5MajorELSP_0EEESQ_NSN_INSO_7ScaleInELSR_0EEESS_EEEEEENS4_6LayoutISC_NS5_IJNSA_ILi0EEESW_SW_EEEEENS5_IJNS4_10UnderscoreESZ_SZ_EEEEENS4_13SM90_TMA_LOADENS4_14ComposedLayoutINS4_7SwizzleILi2ELi4ELi3EEENS4_18smem_ptr_flag_bitsILi8EEENSV_INS5_IJNSA_ILi8EEESE_EEENS5_IJSE_SB_EEEEEEEvNS4_8identityES12_S1C_vS1D_EENS_8epilogue10collective18CollectiveEpilogueINS1F_23Sm100TmaWarpSpecializedILi2ELi2ELi32ELb0ELb0EEEJSG_NS5_IJNSV_ISE_SB_EES1K_EEESH_SI_SH_SI_NS1F_6fusion15FusionCallbacksIS1J_NS1M_17LinearCombinationISH_fSH_fLNS_15FloatRoundStyleE2EEESG_S1L_JEEENS4_5SM1004TMEM4LOAD26SM100_TMEM_LOAD_16dp32b32xES12_S1C_NS4_39AutoVectorizingCopyWithAssumedAlignmentILi128EEENS4_14SM90_TMA_STOREES1C_S1X_S1X_EEEvvEEEEvNT_6ParamsE --------------------------
	.section	.nv.shared._ZN7cutlass13device_kernelINS_4gemm6kernel13GemmUniversalIN4cute5tupleIJiiiiEEENS1_10collective13CollectiveMmaINS1_35MainloopSm100TmaUmmaWarpSpecializedILi4ELi2ELi4ENS5_IJNS4_1CILi1EEESB_SB_EEEEENS5_IJNSA_ILi64EEENSA_ILi128EEESE_EEENS_12float_e5m2_tENS5_IJlSB_lEEESH_SI_NS4_8TiledMMAINS4_8MMA_AtomIJNS4_10MMA_TraitsINS4_19SM100_MMA_F8F6F4_SSEJSH_SH_fSE_SF_NS4_17integral_constantINS4_4UMMA5MajorELSP_0EEESQ_NSN_INSO_7ScaleInELSR_0EEESS_EEEEEENS4_6LayoutISC_NS5_IJNSA_ILi0EEESW_SW_EEEEENS5_IJNS4_10UnderscoreESZ_SZ_EEEEENS4_13SM90_TMA_LOADENS4_14ComposedLayoutINS4_7SwizzleILi2ELi4ELi3EEENS4_18smem_ptr_flag_bitsILi8EEENSV_INS5_IJNSA_ILi8EEESE_EEENS5_IJSE_SB_EEEEEEEvNS4_8identityES12_S1C_vS1D_EENS_8epilogue10collective18CollectiveEpilogueINS1F_23Sm100TmaWarpSpecializedILi2ELi2ELi32ELb0ELb0EEEJSG_NS5_IJNSV_ISE_SB_EES1K_EEESH_SI_SH_SI_NS1F_6fusion15FusionCallbacksIS1J_NS1M_17LinearCombinationISH_fSH_fLNS_15FloatRoundStyleE2EEESG_S1L_JEEENS4_5SM1004TMEM4LOAD26SM100_TMEM_LOAD_16dp32b32xES12_S1C_NS4_39AutoVectorizingCopyWithAssumedAlignmentILi128EEENS4_14SM90_TMA_STOREES1C_S1X_S1X_EEEvvEEEEvNT_6ParamsE,"aw",@nobits
	.sectionflags	@""
	.align	16
	.zero		1024


//--------------------- .nv.shared.reserved.0     --------------------------
	.section	.nv.shared.reserved.0,"aw",@nobits
	.weak		__nv_reservedSMEM_offset_0_alias
	.size		__nv_reservedSMEM_offset_0_alias, 0, 64
	.other		__nv_reservedSMEM_offset_0_alias,@"STO_CUDA_RESERVED_SHARED STV_DEFAULT"
__nv_reservedSMEM_offset_0_alias:
	.zero		0
.nv.shared.reserved.0:
	.zero		64
	.weak		__nv_reservedSMEM_tcgen05_partition
	.type		__nv_reservedSMEM_tcgen05_partition,@object
	.size		__nv_reservedSMEM_tcgen05_partition,(.L_0 - __nv_reservedSMEM_tcgen05_partition)
__nv_reservedSMEM_tcgen05_partition:
	.zero		32
.L_0:


//--------------------- .nv.global                --------------------------
	.section	.nv.global,"aw",@nobits
.nv.global:
	.type		_ZN40_INTERNAL_61365702_4_k_cu_64eb0409_264974cute1_E,@object
	.size		_ZN40_INTERNAL_61365702_4_k_cu_64eb0409_264974cute1_E,(_ZN40_INTERNAL_61365702_4_k_cu_64eb0409_264974cuda3std3__45__cpo6cbeginE - _ZN40_INTERNAL_61365702_4_k_cu_64eb0409_264974cute1_E)
_ZN40_INTERNAL_61365702_4_k_cu_64eb0409_264974cute1_E:
	.zero		1
	.type		_ZN40_INTERNAL_61365702_4_k_cu_64eb0409_264974cuda3std3__45__cpo6cbeginE,@object
	.size		_ZN40_INTERNAL_61365702_4_k_cu_64eb0409_264974cuda3std3__45__cpo6cbeginE,(_ZN40_INTERNAL_61365702_4_k_cu_64eb0409_264974cuda3std3__48in_placeE - _ZN40_INTERNAL_61365702_4_k_cu_64eb0409_264974cuda3std3__45__cpo6cbeginE)
_ZN40_INTERNAL_61365702_4_k_cu_64eb0409_264974cuda3std3__45__cpo6cbeginE:
	.zero		1
	.type		_ZN40_INTERNAL_61365702_4_k_cu_64eb0409_264974cuda3std3__48in_placeE,@object
	.size		_ZN40_INTERNAL_61365702_4_k_cu_64eb0409_264974cuda3std3__48in_placeE,(_ZN40_INTERNAL_61365702_4_k_cu_64eb0409_264974cuda3std6ranges3__45__cpo9iter_moveE - _ZN40_INTERNAL_61365702_4_k_cu_64eb0409_264974cuda3std3__48in_placeE)
_ZN40_INTERNAL_61365702_4_k_cu_64eb0409_264974cuda3std3__48in_placeE:
	.zero		1
	.type		_ZN40_INTERNAL_61365702_4_k_cu_64eb0409_264974cuda3std6ranges3__45__cpo9iter_moveE,@object
	.size		_ZN40_INTERNAL_61365702_4_k_cu_64eb0409_264974cuda3std6ranges3__45__cpo9iter_moveE,(_ZN40_INTERNAL_61365702_4_k_cu_64eb0409_264974cuda3std3__45__cpo5beginE - _ZN40_INTERNAL_61365702_4_k_cu_64eb0409_264974cuda3std6ranges3__45__cpo9iter_moveE)
_ZN40_INTERNAL_61365702_4_k_cu_64eb0409_264974cuda3std6ranges3__45__cpo9iter_moveE:
	.zero		1
	.type		_ZN40_INTERNAL_61365702_4_k_cu_64eb0409_264974cuda3std3__45__cpo5beginE,@object
	.size		_ZN40_INTERNAL_61365702_4_k_cu_64eb0409_264974cuda3std3__45__cpo5beginE,(_ZN40_INTERNAL_61365702_4_k_cu_64eb0409_264974cuda3std3__442_GLOBAL__N__61365702_4_k_cu_64eb0409_264976ignoreE - _ZN40_INTERNAL_61365702_4_k_cu_64eb0409_264974cuda3std3__45__cpo5beginE)
_ZN40_INTERNAL_61365702_4_k_cu_64eb0409_264974cuda3std3__45__cpo5beginE:
	.zero		1
	.type		_ZN40_INTERNAL_61365702_4_k_cu_64eb0409_264974cuda3std3__442_GLOBAL__N__61365702_4_k_cu_64eb0409_264976ignoreE,@object
	.size		_ZN40_INTERNAL_61365702_4_k_cu_64eb0409_264974cuda3std3__442_GLOBAL__N__61365702_4_k_cu_64eb0409_264976ignoreE,(_ZN40_INTERNAL_61365702_4_k_cu_64eb0409_264974cute7productE - _ZN40_INTERNAL_61365702_4_k_cu_64eb0409_264974cuda3std3__442_GLOBAL__N__61365702_4_k_cu_64eb0409_264976ignoreE)
_ZN40_INTERNAL_61365702_4_k_cu_64eb0409_264974cuda3std3__442_GLOBAL__N__61365702_4_k_cu_64eb0409_264976ignoreE:
	.zero		1
	.type		_ZN40_INTERNAL_61365702_4_k_cu_64eb0409_264974cute7productE,@object
	.size		_ZN40_INTERNAL_61365702_4_k_cu_64eb0409_264974cute7productE,(_ZN40_INTERNAL_61365702_4_k_cu_64eb0409_264974cuda3std3__45__cpo3endE - _ZN40_INTERNAL_61365702_4_k_cu_64eb0409_264974cute7productE)
_ZN40_INTERNAL_61365702_4_k_cu_64eb0409_264974cute7productE:
	.zero		1
	.type		_ZN40_INTERNAL_61365702_4_k_cu_64eb0409_264974cuda3std3__45__cpo3endE,@object
	.size		_ZN40_INTERNAL_61365702_4_k_cu_64eb0409_264974cuda3std3__45__cpo3endE,(_ZN40_INTERNAL_61365702_4_k_cu_64eb0409_264974cuda3std3__419piecewise_constructE - _ZN40_INTERNAL_61365702_4_k_cu_64eb0409_264974cuda3std3__45__cpo3endE)
_ZN40_INTERNAL_61365702_4_k_cu_64eb0409_264974cuda3std3__45__cpo3endE:
	.zero		1
	.type		_ZN40_INTERNAL_61365702_4_k_cu_64eb0409_264974cuda3std3__419piecewise_constructE,@object
	.size		_ZN40_INTERNAL_61365702_4_k_cu_64eb0409_264974cuda3std3__419piecewise_constructE,(_ZN40_INTERNAL_61365702_4_k_cu_64eb0409_264974cuda3std3__45__cpo4cendE - _ZN40_INTERNAL_61365702_4_k_cu_64eb0409_264974cuda3std3__419piecewise_constructE)
_ZN40_INTERNAL_61365702_4_k_cu_64eb0409_264974cuda3std3__419piecewise_constructE:
	.zero		1
	.type		_ZN40_INTERNAL_61365702_4_k_cu_64eb0409_264974cuda3std3__45__cpo4cendE,@object
	.size		_ZN40_INTERNAL_61365702_4_k_cu_64eb0409_264974cuda3std3__45__cpo4cendE,(_ZN40_INTERNAL_61365702_4_k_cu_64eb0409_264974cuda3std6ranges3__45__cpo4swapE - _ZN40_INTERNAL_61365702_4_k_cu_64eb0409_264974cuda3std3__45__cpo4cendE)
_ZN40_INTERNAL_61365702_4_k_cu_64eb0409_264974cuda3std3__45__cpo4cendE:
	.zero		1
	.type		_ZN40_INTERNAL_61365702_4_k_cu_64eb0409_264974cuda3std6ranges3__45__cpo4swapE,@object
	.size		_ZN40_INTERNAL_61365702_4_k_cu_64eb0409_264974cuda3std6ranges3__45__cpo4swapE,(.L_10 - _ZN40_INTERNAL_61365702_4_k_cu_64eb0409_264974cuda3std6ranges3__45__cpo4swapE)
_ZN40_INTERNAL_61365702_4_k_cu_64eb0409_264974cuda3std6ranges3__45__cpo4swapE:
	.zero		1
.L_10:


//--------------------- .nv.constant0._ZN7cutlass13device_kernelINS_4gemm6kernel13GemmUniversalIN4cute5tupleIJiiiiEEENS1_10collective13CollectiveMmaINS1_35MainloopSm100TmaUmmaWarpSpecializedILi4ELi2ELi4ENS5_IJNS4_1CILi1EEESB_SB_EEEEENS5_IJNSA_ILi64EEENSA_ILi128EEESE_EEENS_12float_e5m2_tENS5_IJlSB_lEEESH_SI_NS4_8TiledMMAINS4_8MMA_AtomIJNS4_10MMA_TraitsINS4_19SM100_MMA_F8F6F4_SSEJSH_SH_fSE_SF_NS4_17integral_constantINS4_4UMMA5MajorELSP_0EEESQ_NSN_INSO_7ScaleInELSR_0EEESS_EEEEEENS4_6LayoutISC_NS5_IJNSA_ILi0EEESW_SW_EEEEENS5_IJNS4_10UnderscoreESZ_SZ_EEEEENS4_13SM90_TMA_LOADENS4_14ComposedLayoutINS4_7SwizzleILi2ELi4ELi3EEENS4_18smem_ptr_flag_bitsILi8EEENSV_INS5_IJNSA_ILi8EEESE_EEENS5_IJSE_SB_EEEEEEEvNS4_8identityES12_S1C_vS1D_EENS_8epilogue10collective18CollectiveEpilogueINS1F_23Sm100TmaWarpSpecializedILi2ELi2ELi32ELb0ELb0EEEJSG_NS5_IJNSV_ISE_SB_EES1K_EEESH_SI_SH_SI_NS1F_6fusion15FusionCallbacksIS1J_NS1M_17LinearCombinationISH_fSH_fLNS_15FloatRoundStyleE2EEESG_S1L_JEEENS4_5SM1004TMEM4LOAD26SM100_TMEM_LOAD_16dp32b32xES12_S1C_NS4_39AutoVectorizingCopyWithAssumedAlignmentILi128EEENS4_14SM90_TMA_STOREES1C_S1X_S1X_EEEvvEEEEvNT_6ParamsE --------------------------
	.section	.nv.constant0._ZN7cutlass13device_kernelINS_4gemm6kernel13GemmUniversalIN4cute5tupleIJiiiiEEENS1_10collective13CollectiveMmaINS1_35MainloopSm100TmaUmmaWarpSpecializedILi4ELi2ELi4ENS5_IJNS4_1CILi1EEESB_SB_EEEEENS5_IJNSA_ILi64EEENSA_ILi128EEESE_EEENS_12float_e5m2_tENS5_IJlSB_lEEESH_SI_NS4_8TiledMMAINS4_8MMA_AtomIJNS4_10MMA_TraitsINS4_19SM100_MMA_F8F6F4_SSEJSH_SH_fSE_SF_NS4_17integral_constantINS4_4UMMA5MajorELSP_0EEESQ_NSN_INSO_7ScaleInELSR_0EEESS_EEEEEENS4_6LayoutISC_NS5_IJNSA_ILi0EEESW_SW_EEEEENS5_IJNS4_10UnderscoreESZ_SZ_EEEEENS4_13SM90_TMA_LOADENS4_14ComposedLayoutINS4_7SwizzleILi2ELi4ELi3EEENS4_18smem_ptr_flag_bitsILi8EEENSV_INS5_IJNSA_ILi8EEESE_EEENS5_IJSE_SB_EEEEEEEvNS4_8identityES12_S1C_vS1D_EENS_8epilogue10collective18CollectiveEpilogueINS1F_23Sm100TmaWarpSpecializedILi2ELi2ELi32ELb0ELb0EEEJSG_NS5_IJNSV_ISE_SB_EES1K_EEESH_SI_SH_SI_NS1F_6fusion15FusionCallbacksIS1J_NS1M_17LinearCombinationISH_fSH_fLNS_15FloatRoundStyleE2EEESG_S1L_JEEENS4_5SM1004TMEM4LOAD26SM100_TMEM_LOAD_16dp32b32xES12_S1C_NS4_39AutoVectorizingCopyWithAssumedAlignmentILi128EEENS4_14SM90_TMA_STOREES1C_S1X_S1X_EEEvvEEEEvNT_6ParamsE,"a",@progbits
	.sectionflags	@""
	.align	4
.nv.constant0._ZN7cutlass13device_kernelINS_4gemm6kernel13GemmUniversalIN4cute5tupleIJiiiiEEENS1_10collective13CollectiveMmaINS1_35MainloopSm100TmaUmmaWarpSpecializedILi4ELi2ELi4ENS5_IJNS4_1CILi1EEESB_SB_EEEEENS5_IJNSA_ILi64EEENSA_ILi128EEESE_EEENS_12float_e5m2_tENS5_IJlSB_lEEESH_SI_NS4_8TiledMMAINS4_8MMA_AtomIJNS4_10MMA_TraitsINS4_19SM100_MMA_F8F6F4_SSEJSH_SH_fSE_SF_NS4_17integral_constantINS4_4UMMA5MajorELSP_0EEESQ_NSN_INSO_7ScaleInELSR_0EEESS_EEEEEENS4_6LayoutISC_NS5_IJNSA_ILi0EEESW_SW_EEEEENS5_IJNS4_10UnderscoreESZ_SZ_EEEEENS4_13SM90_TMA_LOADENS4_14ComposedLayoutINS4_7SwizzleILi2ELi4ELi3EEENS4_18smem_ptr_flag_bitsILi8EEENSV_INS5_IJNSA_ILi8EEESE_EEENS5_IJSE_SB_EEEEEEEvNS4_8identityES12_S1C_vS1D_EENS_8epilogue10collective18CollectiveEpilogueINS1F_23Sm100TmaWarpSpecializedILi2ELi2ELi32ELb0ELb0EEEJSG_NS5_IJNSV_ISE_SB_EES1K_EEESH_SI_SH_SI_NS1F_6fusion15FusionCallbacksIS1J_NS1M_17LinearCombinationISH_fSH_fLNS_15FloatRoundStyleE2EEESG_S1L_JEEENS4_5SM1004TMEM4LOAD26SM100_TMEM_LOAD_16dp32b32xES12_S1C_NS4_39AutoVectorizingCopyWithAssumedAlignmentILi128EEENS4_14SM90_TMA_STOREES1C_S1X_S1X_EEEvvEEEEvNT_6ParamsE:
	.zero		2944


//--------------------- SYMBOLS --------------------------

	.type		.nv.reservedSmem.offset0,@object
	.size		.nv.reservedSmem.offset0,0x4
	.type		.nv.reservedSmem.cap,@object
	.size		.nv.reservedSmem.cap,0x4
	.type		__assertfail,@function
